def attn_fwd(
    Q,
    K,
    V,
    Out,
    Lse,
    sm_scale,
    stride_qz,
    stride_qh,
    stride_qm,
    stride_qk,
    stride_kz,
    stride_kh,
    stride_kn,
    stride_kk,
    stride_vz,
    stride_vh,
    stride_vn,
    stride_vk,
    stride_oz,
    stride_oh,
    stride_om,
    stride_ok,
    seqlen_q,
    seqlen_k,
    BLOCK_M: tl.constexpr,
    BLOCK_N: tl.constexpr,
    HEAD_DIM: tl.constexpr,
    CAUSAL: tl.constexpr,
):
    start_m = tl.program_id(0)
    off_hz = tl.program_id(1)
    q_off = off_hz * stride_qh
    k_off = off_hz * stride_kh
    v_off = off_hz * stride_vh
    offs_m = start_m * BLOCK_M + tl.arange(0, BLOCK_M)
    offs_d = tl.arange(0, HEAD_DIM)
    offs_n = tl.arange(0, BLOCK_N)
    q_ptrs = Q + q_off + offs_m[:, None] * stride_qm + offs_d[None, :] * stride_qk
    k_ptrs = K + k_off + offs_d[:, None] * stride_kk + offs_n[None, :] * stride_kn
    v_ptrs = V + v_off + offs_n[:, None] * stride_vn + offs_d[None, :] * stride_vk
    m_i = tl.full([BLOCK_M], float("-inf"), dtype=tl.float32)
    l_i = tl.zeros([BLOCK_M], dtype=tl.float32) + 1.0
    acc = tl.zeros([BLOCK_M, HEAD_DIM], dtype=tl.float32)
    q = tl.load(q_ptrs)
    acc, l_i, m_i = _attn_fwd_inner(
        acc,
        l_i,
        m_i,
        q,
        k_ptrs,
        v_ptrs,
        sm_scale,
        stride_kn,
        stride_vn,
        start_m,
        seqlen_k,
        BLOCK_M,
        BLOCK_N,
        HEAD_DIM,
        CAUSAL,
    )
    acc = acc / l_i[:, None]
    lse = m_i + tl.math.log2(l_i) / 1.4426950408889634
    o_ptrs = (
        Out
        + off_hz * stride_oh
        + offs_m[:, None] * stride_om
        + offs_d[None, :] * stride_ok
    )
    tl.store(o_ptrs, acc.to(Out.dtype.element_ty))
    tl.store(Lse + off_hz * seqlen_q + offs_m, lse)

# config = {"BLOCK_M": 64, "BLOCK_N": 64, "HEAD_DIM": 32, "arch": "sm_80", "causal": false, "dtype": "fp16", "num_stages": 2, "num_warps": 4}
# arch = sm_80


// ===== COMPILED SASS (sm_80) =====

	.target	sm_80

	.elftype	@"ET_EXEC"


//--------------------- .note.nv.tkinfo           --------------------------
	.section	.note.nv.tkinfo,"",@"SHT_NOTE"
	.sectionflags	@"SHF_NOTE_NV_TKINFO"
	.tkinfo
        /*0018*/ 	.word	0x00000002
        /*0030*/ 	.string	""
        /*0030*/ 	.string	"ptxas"
        /*0030*/ 	.string	"Cuda compilation tools, release 13.0, V13.0.88"
        /*0030*/ 	.string	"Build cuda_13.0.r13.0/compiler.36424714_0"
        /*0030*/ 	.string	"-v  -suppress-debug-info  -lineinfo  -arch sm_80 "



//--------------------- .note.nv.cuinfo           --------------------------
	.section	.note.nv.cuinfo,"",@"SHT_NOTE"
	.sectionflags	@"SHF_NOTE_NV_CUINFO"
        /*0018*/ 	.short	0x0002
        /*001a*/ 	.short	0x0050
        /*001c*/ 	.short	0x0082
	.zero		2


//--------------------- .nv.info                  --------------------------
	.section	.nv.info,"",@"SHT_CUDA_INFO"
	.align	4


	//----- nvinfo : EIATTR_REGCOUNT
	.align		4
        /*0000*/ 	.byte	0x04, 0x2f
        /*0002*/ 	.short	(.L_2 - .L_1)
	.align		4
.L_1:
        /*0004*/ 	.word	index@(attn_fwd)
        /*0008*/ 	.word	0x000000a8


	//----- nvinfo : EIATTR_FRAME_SIZE
	.align		4
.L_2:
        /*000c*/ 	.byte	0x04, 0x11
        /*000e*/ 	.short	(.L_4 - .L_3)
	.align		4
.L_3:
        /*0010*/ 	.word	index@(attn_fwd)
        /*0014*/ 	.word	0x00000000


	//----- nvinfo : EIATTR_MIN_STACK_SIZE
	.align		4
.L_4:
        /*0018*/ 	.byte	0x04, 0x12
        /*001a*/ 	.short	(.L_6 - .L_5)
	.align		4
.L_5:
        /*001c*/ 	.word	index@(attn_fwd)
        /*0020*/ 	.word	0x00000000
.L_6:


//--------------------- .nv.info.attn_fwd         --------------------------
	.section	.nv.info.attn_fwd,"",@"SHT_CUDA_INFO"
	.sectionflags	@""
	.align	4


	//----- nvinfo : EIATTR_CUDA_API_VERSION
	.align		4
        /*0000*/ 	.byte	0x04, 0x37
        /*0002*/ 	.short	(.L_8 - .L_7)
.L_7:
        /*0004*/ 	.word	0x00000082


	//----- nvinfo : EIATTR_SW2861232_WAR
	.align		4
.L_8:
        /*0008*/ 	.byte	0x01, 0x35
	.zero		2


	//----- nvinfo : EIATTR_PARAM_CBANK
	.align		4
        /*000c*/ 	.byte	0x04, 0x0a
        /*000e*/ 	.short	(.L_10 - .L_9)
	.align		4
.L_9:
        /*0010*/ 	.word	index@(.nv.constant0.attn_fwd)
        /*0014*/ 	.short	0x0160
        /*0016*/ 	.short	0x0088


	//----- nvinfo : EIATTR_CBANK_PARAM_SIZE
	.align		4
.L_10:
        /*0018*/ 	.byte	0x03, 0x19
        /*001a*/ 	.short	0x0088


	//----- nvinfo : EIATTR_KPARAM_INFO
	.align		4
        /*001c*/ 	.byte	0x04, 0x17
        /*001e*/ 	.short	(.L_12 - .L_11)
.L_11:
        /*0020*/ 	.word	0x00000000
        /*0024*/ 	.short	0x0019
        /*0026*/ 	.short	0x0080
        /*0028*/ 	.byte	0x00, 0xf4, 0x21, 0x00


	//----- nvinfo : EIATTR_KPARAM_INFO
	.align		4
.L_12:
        /*002c*/ 	.byte	0x04, 0x17
        /*002e*/ 	.short	(.L_14 - .L_13)
.L_13:
        /*0030*/ 	.word	0x00000000
        /*0034*/ 	.short	0x0018
        /*0036*/ 	.short	0x0078
        /*0038*/ 	.byte	0x00, 0xf4, 0x21, 0x00


	//----- nvinfo : EIATTR_KPARAM_INFO
	.align		4
.L_14:
        /*003c*/ 	.byte	0x04, 0x17
        /*003e*/ 	.short	(.L_16 - .L_15)
.L_15:
        /*0040*/ 	.word	0x00000000
        /*0044*/ 	.short	0x0017
        /*0046*/ 	.short	0x0070
        /*0048*/ 	.byte	0x00, 0xf0, 0x11, 0x00


	//----- nvinfo : EIATTR_KPARAM_INFO
	.align		4
.L_16:
        /*004c*/ 	.byte	0x04, 0x17
        /*004e*/ 	.short	(.L_18 - .L_17)
.L_17:
        /*0050*/ 	.word	0x00000000
        /*0054*/ 	.short	0x0016
        /*0056*/ 	.short	0x006c
        /*0058*/ 	.byte	0x00, 0xf0, 0x11, 0x00


	//----- nvinfo : EIATTR_KPARAM_INFO
	.align		4
.L_18:
        /*005c*/ 	.byte	0x04, 0x17
        /*005e*/ 	.short	(.L_20 - .L_19)
.L_19:
        /*0060*/ 	.word	0x00000000
        /*0064*/ 	.short	0x0015
        /*0066*/ 	.short	0x0068
        /*0068*/ 	.byte	0x00, 0xf0, 0x11, 0x00


	//----- nvinfo : EIATTR_KPARAM_INFO
	.align		4
.L_20:
        /*006c*/ 	.byte	0x04, 0x17
        /*006e*/ 	.short	(.L_22 - .L_21)
.L_21:
        /*0070*/ 	.word	0x00000000
        /*0074*/ 	.short	0x0014
        /*0076*/ 	.short	0x0064
        /*0078*/ 	.byte	0x00, 0xf0, 0x11, 0x00


	//----- nvinfo : EIATTR_KPARAM_INFO
	.align		4
.L_22:
        /*007c*/ 	.byte	0x04, 0x17
        /*007e*/ 	.short	(.L_24 - .L_23)
.L_23:
        /*0080*/ 	.word	0x00000000
        /*0084*/ 	.short	0x0013
        /*0086*/ 	.short	0x0060
        /*0088*/ 	.byte	0x00, 0xf0, 0x11, 0x00


	//----- nvinfo : EIATTR_KPARAM_INFO
	.align		4
.L_24:
        /*008c*/ 	.byte	0x04, 0x17
        /*008e*/ 	.short	(.L_26 - .L_25)
.L_25:
        /*0090*/ 	.word	0x00000000
        /*0094*/ 	.short	0x0012
        /*0096*/ 	.short	0x005c
        /*0098*/ 	.byte	0x00, 0xf0, 0x11, 0x00


	//----- nvinfo : EIATTR_KPARAM_INFO
	.align		4
.L_26:
        /*009c*/ 	.byte	0x04, 0x17
        /*009e*/ 	.short	(.L_28 - .L_27)
.L_27:
        /*00a0*/ 	.word	0x00000000
        /*00a4*/ 	.short	0x0011
        /*00a6*/ 	.short	0x0058
        /*00a8*/ 	.byte	0x00, 0xf0, 0x11, 0x00


	//----- nvinfo : EIATTR_KPARAM_INFO
	.align		4
.L_28:
        /*00ac*/ 	.byte	0x04, 0x17
        /*00ae*/ 	.short	(.L_30 - .L_29)
.L_29:
        /*00b0*/ 	.word	0x00000000
        /*00b4*/ 	.short	0x0010
        /*00b6*/ 	.short	0x0054
        /*00b8*/ 	.byte	0x00, 0xf0, 0x11, 0x00


	//----- nvinfo : EIATTR_KPARAM_INFO
	.align		4
.L_30:
        /*00bc*/ 	.byte	0x04, 0x17
        /*00be*/ 	.short	(.L_32 - .L_31)
.L_31:
        /*00c0*/ 	.word	0x00000000
        /*00c4*/ 	.short	0x000f
        /*00c6*/ 	.short	0x0050
        /*00c8*/ 	.byte	0x00, 0xf0, 0x11, 0x00


	//----- nvinfo : EIATTR_KPARAM_INFO
	.align		4
.L_32:
        /*00cc*/ 	.byte	0x04, 0x17
        /*00ce*/ 	.short	(.L_34 - .L_33)
.L_33:
        /*00d0*/ 	.word	0x00000000
        /*00d4*/ 	.short	0x000e
        /*00d6*/ 	.short	0x004c
        /*00d8*/ 	.byte	0x00, 0xf0, 0x11, 0x00


	//----- nvinfo : EIATTR_KPARAM_INFO
	.align		4
.L_34:
        /*00dc*/ 	.byte	0x04, 0x17
        /*00de*/ 	.short	(.L_36 - .L_35)
.L_35:
        /*00e0*/ 	.word	0x00000000
        /*00e4*/ 	.short	0x000d
        /*00e6*/ 	.short	0x0048
        /*00e8*/ 	.byte	0x00, 0xf0, 0x11, 0x00


	//----- nvinfo : EIATTR_KPARAM_INFO
	.align		4
.L_36:
        /*00ec*/ 	.byte	0x04, 0x17
        /*00ee*/ 	.short	(.L_38 - .L_37)
.L_37:
        /*00f0*/ 	.word	0x00000000
        /*00f4*/ 	.short	0x000c
        /*00f6*/ 	.short	0x0044
        /*00f8*/ 	.byte	0x00, 0xf0, 0x11, 0x00


	//----- nvinfo : EIATTR_KPARAM_INFO
	.align		4
.L_38:
        /*00fc*/ 	.byte	0x04, 0x17
        /*00fe*/ 	.short	(.L_40 - .L_39)
.L_39:
        /*0100*/ 	.word	0x00000000
        /*0104*/ 	.short	0x000b
        /*0106*/ 	.short	0x0040
        /*0108*/ 	.byte	0x00, 0xf0, 0x11, 0x00


	//----- nvinfo : EIATTR_KPARAM_INFO
	.align		4
.L_40:
        /*010c*/ 	.byte	0x04, 0x17
        /*010e*/ 	.short	(.L_42 - .L_41)
.L_41:
        /*0110*/ 	.word	0x00000000
        /*0114*/ 	.short	0x000a
        /*0116*/ 	.short	0x003c
        /*0118*/ 	.byte	0x00, 0xf0, 0x11, 0x00


	//----- nvinfo : EIATTR_KPARAM_INFO
	.align		4
.L_42:
        /*011c*/ 	.byte	0x04, 0x17
        /*011e*/ 	.short	(.L_44 - .L_43)
.L_43:
        /*0120*/ 	.word	0x00000000
        /*0124*/ 	.short	0x0009
        /*0126*/ 	.short	0x0038
        /*0128*/ 	.byte	0x00, 0xf0, 0x11, 0x00


	//----- nvinfo : EIATTR_KPARAM_INFO
	.align		4
.L_44:
        /*012c*/ 	.byte	0x04, 0x17
        /*012e*/ 	.short	(.L_46 - .L_45)
.L_45:
        /*0130*/ 	.word	0x00000000
        /*0134*/ 	.short	0x0008
        /*0136*/ 	.short	0x0034
        /*0138*/ 	.byte	0x00, 0xf0, 0x11, 0x00


	//----- nvinfo : EIATTR_KPARAM_INFO
	.align		4
.L_46:
        /*013c*/ 	.byte	0x04, 0x17
        /*013e*/ 	.short	(.L_48 - .L_47)
.L_47:
        /*0140*/ 	.word	0x00000000
        /*0144*/ 	.short	0x0007
        /*0146*/ 	.short	0x0030
        /*0148*/ 	.byte	0x00, 0xf0, 0x11, 0x00


	//----- nvinfo : EIATTR_KPARAM_INFO
	.align		4
.L_48:
        /*014c*/ 	.byte	0x04, 0x17
        /*014e*/ 	.short	(.L_50 - .L_49)
.L_49:
        /*0150*/ 	.word	0x00000000
        /*0154*/ 	.short	0x0006
        /*0156*/ 	.short	0x002c
        /*0158*/ 	.byte	0x00, 0xf0, 0x11, 0x00


	//----- nvinfo : EIATTR_KPARAM_INFO
	.align		4
.L_50:
        /*015c*/ 	.byte	0x04, 0x17
        /*015e*/ 	.short	(.L_52 - .L_51)
.L_51:
        /*0160*/ 	.word	0x00000000
        /*0164*/ 	.short	0x0005
        /*0166*/ 	.short	0x0028
        /*0168*/ 	.byte	0x00, 0xf0, 0x11, 0x00


	//----- nvinfo : EIATTR_KPARAM_INFO
	.align		4
.L_52:
        /*016c*/ 	.byte	0x04, 0x17
        /*016e*/ 	.short	(.L_54 - .L_53)
.L_53:
        /*0170*/ 	.word	0x00000000
        /*0174*/ 	.short	0x0004
        /*0176*/ 	.short	0x0020
        /*0178*/ 	.byte	0x00, 0xf4, 0x21, 0x00


	//----- nvinfo : EIATTR_KPARAM_INFO
	.align		4
.L_54:
        /*017c*/ 	.byte	0x04, 0x17
        /*017e*/ 	.short	(.L_56 - .L_55)
.L_55:
        /*0180*/ 	.word	0x00000000
        /*0184*/ 	.short	0x0003
        /*0186*/ 	.short	0x0018
        /*0188*/ 	.byte	0x00, 0xf4, 0x21, 0x00


	//----- nvinfo : EIATTR_KPARAM_INFO
	.align		4
.L_56:
        /*018c*/ 	.byte	0x04, 0x17
        /*018e*/ 	.short	(.L_58 - .L_57)
.L_57:
        /*0190*/ 	.word	0x00000000
        /*0194*/ 	.short	0x0002
        /*0196*/ 	.short	0x0010
        /*0198*/ 	.byte	0x00, 0xf4, 0x21, 0x00


	//----- nvinfo : EIATTR_KPARAM_INFO
	.align		4
.L_58:
        /*019c*/ 	.byte	0x04, 0x17
        /*019e*/ 	.short	(.L_60 - .L_59)
.L_59:
        /*01a0*/ 	.word	0x00000000
        /*01a4*/ 	.short	0x0001
        /*01a6*/ 	.short	0x0008
        /*01a8*/ 	.byte	0x00, 0xf4, 0x21, 0x00


	//----- nvinfo : EIATTR_KPARAM_INFO
	.align		4
.L_60:
        /*01ac*/ 	.byte	0x04, 0x17
        /*01ae*/ 	.short	(.L_62 - .L_61)
.L_61:
        /*01b0*/ 	.word	0x00000000
        /*01b4*/ 	.short	0x0000
        /*01b6*/ 	.short	0x0000
        /*01b8*/ 	.byte	0x00, 0xf4, 0x21, 0x00


	//----- nvinfo : EIATTR_MAXREG_COUNT
	.align		4
.L_62:
        /*01bc*/ 	.byte	0x03, 0x1b
        /*01be*/ 	.short	0x00ff


	//----- nvinfo : EIATTR_NUM_BARRIERS
	.align		4
        /*01c0*/ 	.byte	0x02, 0x4c
        /*01c2*/ 	.byte	0x01
	.zero		1


	//----- nvinfo : EIATTR_MERCURY_ISA_VERSION
	.align		4
        /*01c4*/ 	.byte	0x03, 0x5f
        /*01c6*/ 	.short	0x0000


	//----- nvinfo : EIATTR_COOP_GROUP_MASK_REGIDS
	.align		4
        /*01c8*/ 	.byte	0x04, 0x29
        /*01ca*/ 	.short	(.L_64 - .L_63)


	//   ....[0]....
.L_63:
        /*01cc*/ 	.word	0xffffffff


	//   ....[1]....
        /*01d0*/ 	.word	0xffffffff


	//   ....[2]....
        /*01d4*/ 	.word	0xffffffff


	//   ....[3]....
        /*01d8*/ 	.word	0xffffffff


	//   ....[4]....
        /*01dc*/ 	.word	0xffffffff


	//   ....[5]....
        /*01e0*/ 	.word	0xffffffff


	//   ....[6]....
        /*01e4*/ 	.word	0xffffffff


	//   ....[7]....
        /*01e8*/ 	.word	0xffffffff


	//----- nvinfo : EIATTR_COOP_GROUP_INSTR_OFFSETS
	.align		4
.L_64:
        /*01ec*/ 	.byte	0x04, 0x28
        /*01ee*/ 	.short	(.L_66 - .L_65)


	//   ....[0]....
.L_65:
        /*01f0*/ 	.word	0x000019d0


	//   ....[1]....
        /*01f4*/ 	.word	0x00001a90


	//   ....[2]....
        /*01f8*/ 	.word	0x00001ba0


	//   ....[3]....
        /*01fc*/ 	.word	0x00001c20


	//   ....[4]....
        /*0200*/ 	.word	0x000027c0


	//   ....[5]....
        /*0204*/ 	.word	0x000027d0


	//   ....[6]....
        /*0208*/ 	.word	0x00002860


	//   ....[7]....
        /*020c*/ 	.word	0x00002870


	//----- nvinfo : EIATTR_EXIT_INSTR_OFFSETS
	.align		4
.L_66:
        /*0210*/ 	.byte	0x04, 0x1c
        /*0212*/ 	.short	(.L_68 - .L_67)


	//   ....[0]....
.L_67:
        /*0214*/ 	.word	0x00003930


	//   ....[1]....
        /*0218*/ 	.word	0x000039d0


	//----- nvinfo : EIATTR_REQNTID
	.align		4
.L_68:
        /*021c*/ 	.byte	0x04, 0x10
        /*021e*/ 	.short	(.L_70 - .L_69)
.L_69:
        /*0220*/ 	.word	0x00000080
        /*0224*/ 	.word	0x00000001
        /*0228*/ 	.word	0x00000001
.L_70:


//--------------------- .nv.callgraph             --------------------------
	.section	.nv.callgraph,"",@"SHT_CUDA_CALLGRAPH"
	.align	4
	.sectionentsize	8
	.align		4
        /*0000*/ 	.word	0x00000000
	.align		4
        /*0004*/ 	.word	0xffffffff
	.align		4
        /*0008*/ 	.word	0x00000000
	.align		4
        /*000c*/ 	.word	0xfffffffe
	.align		4
        /*0010*/ 	.word	0x00000000
	.align		4
        /*0014*/ 	.word	0xfffffffd
	.align		4
        /*0018*/ 	.word	0x00000000
	.align		4
        /*001c*/ 	.word	0xfffffffc


//--------------------- .nv.rel.action            --------------------------
	.section	.nv.rel.action,"",@"SHT_CUDA_RELOCINFO"
	.align	8
	.sectionentsize	8
        /*0000*/ 	.byte	0x73, 0x00, 0x00, 0x00, 0x00, 0x00, 0x00, 0x00, 0x00, 0x00, 0x00, 0x11, 0x25, 0x00, 0x05, 0x36


//--------------------- .nv.constant4             --------------------------
	.section	.nv.constant4,"a",@progbits
	.align	8
	.align		8
.nv.constant4:
        /*0000*/ 	.dword	_$_str


//--------------------- .nv.constant0.attn_fwd    --------------------------
	.section	.nv.constant0.attn_fwd,"a",@progbits
	.sectionflags	@""
	.align	4
.nv.constant0.attn_fwd:
	.zero		488


//--------------------- .text.attn_fwd            --------------------------
	.section	.text.attn_fwd,"ax",@progbits
	.sectioninfo	@"SHI_REGISTERS=168"
	.align	128
        .global         attn_fwd
        .type           attn_fwd,@function
        .size           attn_fwd,(.L_x_3 - attn_fwd)
        .other          attn_fwd,@"STO_CUDA_ENTRY STV_DEFAULT"
attn_fwd:
.text.attn_fwd:
[----:B------:R-:W-:Y:S02]  /*0000*/  MOV R1, c[0x0][0x28] ;  /* 0x00000a0000017a02 */ /* 0x000fe40000000f00 */
[----:B------:R-:W0:Y:S01]  /*0010*/  S2R R161, SR_TID.X ;  /* 0x0000000000a17919 */ /* 0x000e220000002100 */
[----:B------:R-:W-:Y:S01]  /*0020*/  MOV R37, c[0x0][0x198] ;  /* 0x0000660000257a02 */ /* 0x000fe20000000f00 */
[----:B------:R-:W-:Y:S02]  /*0030*/  ULDC.64 UR4, c[0x0][0x118] ;  /* 0x0000460000047ab9 */ /* 0x000fe40000000a00 */
[----:B------:R-:W1:Y:S04]  /*0040*/  S2R R157, SR_CTAID.X ;  /* 0x00000000009d7919 */ /* 0x000e680000002500 */
[----:B------:R-:W2:Y:S01]  /*0050*/  S2R R164, SR_CTAID.Y ;  /* 0x0000000000a47919 */ /* 0x000ea20000002600 */
[----:B0-----:R-:W-:Y:S02]  /*0060*/  LOP3.LUT R16, R161, 0x3f, RZ, 0xc0, !PT ;  /* 0x0000003fa1107812 */ /* 0x001fe400078ec0ff */
[----:B------:R-:W-:-:S03]  /*0070*/  SHF.R.U32.HI R160, RZ, 0x6, R161 ;  /* 0x00000006ffa07819 */ /* 0x000fc600000116a1 */
[----:B-1----:R-:W-:Y:S01]  /*0080*/  IMAD R157, R157, 0x40, R16 ;  /* 0x000000409d9d7824 */ /* 0x002fe200078e0210 */
[----:B------:R-:W-:Y:S01]  /*0090*/  SGXT.U32 R160, R160, 0x1 ;  /* 0x00000001a0a0781a */ /* 0x000fe20000000000 */
[----:B--2---:R-:W-:Y:S02]  /*00a0*/  IMAD R0, R164, c[0x0][0x190], RZ ;  /* 0x00006400a4007a24 */ /* 0x004fe400078e02ff */
[----:B------:R-:W-:Y:S02]  /*00b0*/  IMAD R3, R157, c[0x0][0x194], RZ ;  /* 0x000065009d037a24 */ /* 0x000fe400078e02ff */
[----:B------:R-:W-:Y:S02]  /*00c0*/  IMAD.SHL.U32 R2, R0, 0x2, RZ ;  /* 0x0000000200027824 */ /* 0x000fe400078e00ff */
[----:B------:R-:W-:Y:S01]  /*00d0*/  IMAD R6, R160, c[0x0][0x198], RZ ;  /* 0x00006600a0067a24 */ /* 0x000fe200078e02ff */
[----:B------:R-:W-:Y:S01]  /*00e0*/  SHF.L.U32 R5, R3, 0x1, RZ ;  /* 0x0000000103057819 */ /* 0x000fe200000006ff */
[----:B------:R-:W-:-:S03]  /*00f0*/  IMAD.HI R0, R0, 0x2, RZ ;  /* 0x0000000200007827 */ /* 0x000fc600078e02ff */
[----:B------:R-:W-:Y:S01]  /*0100*/  IADD3 R33, P0, P1, R5, c[0x0][0x160], R2 ;  /* 0x0000580005217a10 */ /* 0x000fe2000791e002 */
[----:B------:R-:W-:-:S04]  /*0110*/  IMAD.HI R3, R3, 0x2, RZ ;  /* 0x0000000203037827 */ /* 0x000fc800078e02ff */
[----:B------:R-:W-:Y:S01]  /*0120*/  IMAD R5, R37, 0x2, R6 ;  /* 0x0000000225057824 */ /* 0x000fe200078e0206 */
[----:B------:R-:W-:Y:S02]  /*0130*/  IADD3.X R35, R3, c[0x0][0x164], R0, P0, P1 ;  /* 0x0000590003237a10 */ /* 0x000fe400007e2400 */
[C---:B------:R-:W-:Y:S02]  /*0140*/  LEA R2, P0, R6.reuse, R33, 0x1 ;  /* 0x0000002106027211 */ /* 0x040fe400078008ff */
[C---:B------:R-:W-:Y:S02]  /*0150*/  LEA R0, R37.reuse, R5, 0x1 ;  /* 0x0000000525007211 */ /* 0x040fe400078e08ff */
[----:B------:R-:W-:Y:S02]  /*0160*/  LEA.HI.X.SX32 R3, R6, R35, 0x1, P0 ;  /* 0x0000002306037211 */ /* 0x000fe400000f0eff */
[CC--:B------:R-:W-:Y:S01]  /*0170*/  LEA R6, P0, R0.reuse, R33.reuse, 0x1 ;  /* 0x0000002100067211 */ /* 0x0c0fe200078008ff */
[----:B------:R-:W-:Y:S01]  /*0180*/  IMAD R9, R37, 0x2, R0 ;  /* 0x0000000225097824 */ /* 0x000fe200078e0200 */
[----:B------:R-:W-:Y:S01]  /*0190*/  LEA R4, P1, R5, R33, 0x1 ;  /* 0x0000002105047211 */ /* 0x000fe200078208ff */
[----:B------:R0:W2:Y:S01]  /*01a0*/  LDG.E.U16 R19, [R2.64] ;  /* 0x0000000402137981 */ /* 0x0000a2000c1e1500 */
[----:B------:R-:W-:-:S02]  /*01b0*/  LEA.HI.X.SX32 R7, R0, R35, 0x1, P0 ;  /* 0x0000002300077211 */ /* 0x000fc400000f0eff */
[----:B------:R-:W-:Y:S02]  /*01c0*/  LEA R0, R37, R9, 0x1 ;  /* 0x0000000925007211 */ /* 0x000fe400078e08ff */
[----:B------:R-:W-:Y:S01]  /*01d0*/  LEA.HI.X.SX32 R5, R5, R35, 0x1, P1 ;  /* 0x0000002305057211 */ /* 0x000fe200008f0eff */
[----:B------:R1:W3:Y:S01]  /*01e0*/  LDG.E.U16 R23, [R6.64] ;  /* 0x0000000406177981 */ /* 0x0002e2000c1e1500 */
[CC--:B------:R-:W-:Y:S01]  /*01f0*/  LEA R10, P1, R0.reuse, R33.reuse, 0x1 ;  /* 0x00000021000a7211 */ /* 0x0c0fe200078208ff */
[----:B------:R-:W-:Y:S01]  /*0200*/  IMAD R12, R37, 0x2, R0 ;  /* 0x00000002250c7824 */ /* 0x000fe200078e0200 */
[----:B------:R-:W-:Y:S01]  /*0210*/  LEA R8, P0, R9, R33, 0x1 ;  /* 0x0000002109087211 */ /* 0x000fe200078008ff */
[----:B------:R4:W5:Y:S01]  /*0220*/  LDG.E.U16 R21, [R4.64] ;  /* 0x0000000404157981 */ /* 0x000962000c1e1500 */
[----:B------:R-:W-:Y:S02]  /*0230*/  LEA.HI.X.SX32 R11, R0, R35, 0x1, P1 ;  /* 0x00000023000b7211 */ /* 0x000fe400008f0eff */
[----:B------:R-:W-:-:S02]  /*0240*/  LEA R0, R37, R12, 0x1 ;  /* 0x0000000c25007211 */ /* 0x000fc400078e08ff */
[----:B------:R-:W-:Y:S01]  /*0250*/  LEA.HI.X.SX32 R9, R9, R35, 0x1, P0 ;  /* 0x0000002309097211 */ /* 0x000fe200000f0eff */
[----:B------:R1:W3:Y:S01]  /*0260*/  LDG.E.U16 R25, [R10.64] ;  /* 0x000000040a197981 */ /* 0x0002e2000c1e1500 */
[C---:B0-----:R-:W-:Y:S01]  /*0270*/  LEA R2, P0, R12.reuse, R33, 0x1 ;  /* 0x000000210c027211 */ /* 0x041fe200078008ff */
[C---:B------:R-:W-:Y:S02]  /*0280*/  IMAD R13, R37.reuse, 0x2, R0 ;  /* 0x00000002250d7824 */ /* 0x040fe400078e0200 */
[----:B------:R0:W5:Y:S01]  /*0290*/  LDG.E.U16 R20, [R8.64] ;  /* 0x0000000408147981 */ /* 0x000162000c1e1500 */
[----:B------:R-:W-:Y:S02]  /*02a0*/  LEA.HI.X.SX32 R3, R12, R35, 0x1, P0 ;  /* 0x000000230c037211 */ /* 0x000fe400000f0eff */
[C---:B----4-:R-:W-:Y:S02]  /*02b0*/  LEA R4, P0, R0.reuse, R33, 0x1 ;  /* 0x0000002100047211 */ /* 0x050fe400078008ff */
[----:B------:R-:W-:Y:S01]  /*02c0*/  LEA R12, R37, R13, 0x1 ;  /* 0x0000000d250c7211 */ /* 0x000fe200078e08ff */
[----:B------:R4:W5:Y:S01]  /*02d0*/  LDG.E.U16 R27, [R2.64] ;  /* 0x00000004021b7981 */ /* 0x000962000c1e1500 */
[----:B------:R-:W-:-:S03]  /*02e0*/  LEA.HI.X.SX32 R5, R0, R35, 0x1, P0 ;  /* 0x0000002300057211 */ /* 0x000fc600000f0eff */
[----:B------:R-:W-:Y:S01]  /*02f0*/  IMAD R0, R37, 0x2, R12 ;  /* 0x0000000225007824 */ /* 0x000fe200078e020c */
[----:B-1----:R-:W-:Y:S01]  /*0300*/  LEA R6, P0, R13, R33, 0x1 ;  /* 0x000000210d067211 */ /* 0x002fe200078008ff */
[----:B------:R1:W5:Y:S03]  /*0310*/  LDG.E.U16 R29, [R4.64] ;  /* 0x00000004041d7981 */ /* 0x000366000c1e1500 */
[----:B------:R-:W-:-:S05]  /*0320*/  LEA R17, R37, R0, 0x1 ;  /* 0x0000000025117211 */ /* 0x000fca00078e08ff */
[----:B------:R-:W-:Y:S01]  /*0330*/  IMAD R18, R37, 0x2, R17 ;  /* 0x0000000225127824 */ /* 0x000fe200078e0211 */
[----:B------:R-:W-:Y:S02]  /*0340*/  LEA.HI.X.SX32 R7, R13, R35, 0x1, P0 ;  /* 0x000000230d077211 */ /* 0x000fe400000f0eff */
[C---:B------:R-:W-:Y:S02]  /*0350*/  LEA R10, P0, R0.reuse, R33, 0x1 ;  /* 0x00000021000a7211 */ /* 0x040fe400078008ff */
[C---:B------:R-:W-:Y:S01]  /*0360*/  LEA R13, R37.reuse, R18, 0x1 ;  /* 0x00000012250d7211 */ /* 0x040fe200078e08ff */
[----:B------:R1:W5:Y:S01]  /*0370*/  LDG.E.U16 R22, [R6.64] ;  /* 0x0000000406167981 */ /* 0x000362000c1e1500 */
[----:B------:R-:W-:Y:S02]  /*0380*/  LEA.HI.X.SX32 R11, R0, R35, 0x1, P0 ;  /* 0x00000023000b7211 */ /* 0x000fe400000f0eff */
[----:B0-----:R-:W-:Y:S01]  /*0390*/  LEA R8, P1, R12, R33, 0x1 ;  /* 0x000000210c087211 */ /* 0x001fe200078208ff */
[----:B------:R-:W-:-:S03]  /*03a0*/  IMAD R0, R37, 0x2, R13 ;  /* 0x0000000225007824 */ /* 0x000fc600078e020d */
[----:B------:R-:W-:Y:S01]  /*03b0*/  LEA.HI.X.SX32 R9, R12, R35, 0x1, P1 ;  /* 0x000000230c097211 */ /* 0x000fe200008f0eff */
[----:B------:R0:W5:Y:S01]  /*03c0*/  LDG.E.U16 R11, [R10.64] ;  /* 0x000000040a0b7981 */ /* 0x000162000c1e1500 */
[-C--:B------:R-:W-:Y:S02]  /*03d0*/  LEA R12, P0, R13, R33.reuse, 0x1 ;  /* 0x000000210d0c7211 */ /* 0x080fe400078008ff */
[C---:B------:R-:W-:Y:S01]  /*03e0*/  LEA R14, P1, R0.reuse, R33, 0x1 ;  /* 0x00000021000e7211 */ /* 0x040fe200078208ff */
[----:B------:R0:W5:Y:S01]  /*03f0*/  LDG.E.U16 R31, [R8.64] ;  /* 0x00000004081f7981 */ /* 0x000162000c1e1500 */
[----:B-1----:R-:W-:Y:S02]  /*0400*/  LEA R5, R37, R0, 0x1 ;  /* 0x0000000025057211 */ /* 0x002fe400078e08ff */
[-C--:B------:R-:W-:Y:S02]  /*0410*/  LEA.HI.X.SX32 R13, R13, R35.reuse, 0x1, P0 ;  /* 0x000000230d0d7211 */ /* 0x080fe400000f0eff */
[----:B------:R-:W-:Y:S01]  /*0420*/  LEA.HI.X.SX32 R15, R0, R35, 0x1, P1 ;  /* 0x00000023000f7211 */ /* 0x000fe200008f0eff */
[----:B------:R-:W-:Y:S01]  /*0430*/  IMAD R0, R37, 0x2, R5 ;  /* 0x0000000225007824 */ /* 0x000fe200078e0205 */
[----:B----4-:R-:W-:-:S02]  /*0440*/  LEA R2, P0, R17, R33, 0x1 ;  /* 0x0000002111027211 */ /* 0x010fc400078008ff */
[----:B------:R-:W-:Y:S01]  /*0450*/  LEA R6, P1, R5, R33, 0x1 ;  /* 0x0000002105067211 */ /* 0x000fe200078208ff */
[----:B------:R-:W4:Y:S01]  /*0460*/  LDG.E.U16 R13, [R12.64] ;  /* 0x000000040c0d7981 */ /* 0x000f22000c1e1500 */
[-C--:B------:R-:W-:Y:S02]  /*0470*/  LEA.HI.X.SX32 R3, R17, R35.reuse, 0x1, P0 ;  /* 0x0000002311037211 */ /* 0x080fe400000f0eff */
[----:B------:R-:W-:Y:S01]  /*0480*/  LEA.HI.X.SX32 R7, R5, R35, 0x1, P1 ;  /* 0x0000002305077211 */ /* 0x000fe200008f0eff */
[----:B------:R-:W4:Y:S01]  /*0490*/  LDG.E.U16 R15, [R14.64] ;  /* 0x000000040e0f7981 */ /* 0x000f22000c1e1500 */
[-C--:B------:R-:W-:Y:S02]  /*04a0*/  LEA R4, P0, R18, R33.reuse, 0x1 ;  /* 0x0000002112047211 */ /* 0x080fe400078008ff */
[----:B0-----:R-:W-:Y:S01]  /*04b0*/  LEA R8, P1, R0, R33, 0x1 ;  /* 0x0000002100087211 */ /* 0x001fe200078208ff */
[----:B------:R-:W4:Y:S01]  /*04c0*/  LDG.E.U16 R3, [R2.64] ;  /* 0x0000000402037981 */ /* 0x000f22000c1e1500 */
[----:B------:R-:W-:-:S02]  /*04d0*/  LEA.HI.X.SX32 R5, R18, R35, 0x1, P0 ;  /* 0x0000002312057211 */ /* 0x000fc400000f0eff */
[----:B------:R-:W-:Y:S01]  /*04e0*/  LEA.HI.X.SX32 R9, R0, R35, 0x1, P1 ;  /* 0x0000002300097211 */ /* 0x000fe200008f0eff */
[----:B------:R-:W4:Y:S04]  /*04f0*/  LDG.E.U16 R7, [R6.64] ;  /* 0x0000000406077981 */ /* 0x000f28000c1e1500 */
[----:B------:R-:W4:Y:S04]  /*0500*/  LDG.E.U16 R4, [R4.64] ;  /* 0x0000000404047981 */ /* 0x000f28000c1e1500 */
[----:B------:R0:W4:Y:S01]  /*0510*/  LDG.E.U16 R8, [R8.64] ;  /* 0x0000000408087981 */ /* 0x000122000c1e1500 */
[----:B------:R-:W-:-:S02]  /*0520*/  SHF.R.S32.HI R0, RZ, 0x6, R161 ;  /* 0x00000006ff007819 */ /* 0x000fc400000114a1 */
[----:B------:R-:W-:Y:S02]  /*0530*/  SHF.L.U32 R17, R16, 0x1, RZ ;  /* 0x0000000110117819 */ /* 0x000fe400000006ff */
[----:B------:R-:W-:-:S04]  /*0540*/  SGXT R0, R0, 0x1 ;  /* 0x000000010000781a */ /* 0x000fc80000000200 */
[----:B------:R-:W-:-:S04]  /*0550*/  LOP3.LUT R0, R17, 0x90, R0, 0x78, !PT ;  /* 0x0000009011007812 */ /* 0x000fc800078e7800 */
[C---:B------:R-:W-:Y:S02]  /*0560*/  LOP3.LUT R158, R0.reuse, 0x20, RZ, 0x3c, !PT ;  /* 0x00000020009e7812 */ /* 0x040fe400078e3cff */
[C---:B------:R-:W-:Y:S02]  /*0570*/  LOP3.LUT R156, R0.reuse, 0x40, RZ, 0x3c, !PT ;  /* 0x00000040009c7812 */ /* 0x040fe400078e3cff */
[----:B------:R-:W-:Y:S02]  /*0580*/  LOP3.LUT R155, R0, 0x60, RZ, 0x3c, !PT ;  /* 0x00000060009b7812 */ /* 0x000fe400078e3cff */
[----:B------:R-:W-:-:S04]  /*0590*/  MOV R10, 0x1 ;  /* 0x00000001000a7802 */ /* 0x000fc80000000f00 */
[----:B------:R-:W-:Y:S01]  /*05a0*/  ISETP.LE.AND P0, PT, R10, c[0x0][0x1d0], PT ;  /* 0x000074000a007a0c */ /* 0x000fe20003f03270 */
[----:B0-----:R-:W-:Y:S01]  /*05b0*/  IMAD.MOV.U32 R9, RZ, RZ, -0x800000 ;  /* 0xff800000ff097424 */ /* 0x001fe200078e00ff */
[----:B------:R-:W-:Y:S01]  /*05c0*/  MOV R135, 0x3f800000 ;  /* 0x3f80000000877802 */ /* 0x000fe20000000f00 */
[----:B------:R-:W-:Y:S01]  /*05d0*/  IMAD.MOV.U32 R40, RZ, RZ, -0x800000 ;  /* 0xff800000ff287424 */ /* 0x000fe200078e00ff */
[----:B------:R-:W-:Y:S01]  /*05e0*/  MOV R134, 0x3f800000 ;  /* 0x3f80000000867802 */ /* 0x000fe20000000f00 */
[----:B------:R-:W-:Y:S01]  /*05f0*/  CS2R R56, SRZ ;  /* 0x0000000000387805 */ /* 0x000fe2000001ff00 */
[----:B------:R-:W-:Y:S01]  /*0600*/  CS2R R58, SRZ ;  /* 0x00000000003a7805 */ /* 0x000fe2000001ff00 */
[----:B------:R-:W-:Y:S01]  /*0610*/  CS2R R76, SRZ ;  /* 0x00000000004c7805 */ /* 0x000fe2000001ff00 */
[----:B------:R-:W-:Y:S01]  /*0620*/  CS2R R78, SRZ ;  /* 0x00000000004e7805 */ /* 0x000fe2000001ff00 */
[----:B------:R-:W-:Y:S01]  /*0630*/  CS2R R60, SRZ ;  /* 0x00000000003c7805 */ /* 0x000fe2000001ff00 */
[----:B------:R-:W-:Y:S01]  /*0640*/  CS2R R62, SRZ ;  /* 0x00000000003e7805 */ /* 0x000fe2000001ff00 */
[----:B------:R-:W-:Y:S01]  /*0650*/  CS2R R84, SRZ ;  /* 0x0000000000547805 */ /* 0x000fe2000001ff00 */
[----:B------:R-:W-:Y:S01]  /*0660*/  CS2R R86, SRZ ;  /* 0x0000000000567805 */ /* 0x000fe2000001ff00 */
[----:B------:R-:W-:-:S02]  /*0670*/  LOP3.LUT R165, R161, 0x60, RZ, 0xc0, !PT ;  /* 0x00000060a1a57812 */ /* 0x000fc400078ec0ff */
[C---:B------:R-:W-:Y:S02]  /*0680*/  SHF.L.U32 R163, R161.reuse, 0x1, RZ ;  /* 0x00000001a1a37819 */ /* 0x040fe400000006ff */
[----:B------:R-:W-:Y:S01]  /*0690*/  SHF.L.U32 R162, R161, 0x3, RZ ;  /* 0x00000003a1a27819 */ /* 0x000fe200000006ff */
[----:B--2---:R0:W-:Y:S04]  /*06a0*/  STS.U16 [R0], R19 ;  /* 0x0000001300007388 */ /* 0x0041e80000000400 */
[----:B---3--:R0:W-:Y:S04]  /*06b0*/  STS.U16 [R0+0x400], R25 ;  /* 0x0004001900007388 */ /* 0x0081e80000000400 */
[----:B-----5:R0:W-:Y:S04]  /*06c0*/  STS.U16 [R0+0x800], R31 ;  /* 0x0008001f00007388 */ /* 0x0201e80000000400 */
[----:B----4-:R0:W-:Y:S04]  /*06d0*/  STS.U16 [R0+0xc00], R13 ;  /* 0x000c000d00007388 */ /* 0x0101e80000000400 */
[----:B------:R0:W-:Y:S04]  /*06e0*/  STS.U16 [R158+0x100], R21 ;  /* 0x000100159e007388 */ /* 0x0001e80000000400 */
        /* <DEDUP_REMOVED lines=10> */
[----:B------:R0:W-:Y:S01]  /*0790*/  STS.U16 [R155+0xf00], R8 ;  /* 0x000f00089b007388 */ /* 0x0001e20000000400 */
[----:B------:R-:W-:Y:S05]  /*07a0*/  @!P0 BRA `(.L_x_0) ;  /* 0x0000225000008947 */ /* 0x000fea0003800000 */
[----:B------:R-:W-:Y:S01]  /*07b0*/  IMAD R16, R16, c[0x0][0x1b4], RZ ;  /* 0x00006d0010107a24 */ /* 0x000fe200078e02ff */
[----:B0-----:R-:W-:Y:S01]  /*07c0*/  LOP3.LUT R4, R161, 0x1f, RZ, 0xc0, !PT ;  /* 0x0000001fa1047812 */ /* 0x001fe200078ec0ff */
[----:B------:R-:W-:Y:S01]  /*07d0*/  IMAD R3, R164, c[0x0][0x1b0], RZ ;  /* 0x00006c00a4037a24 */ /* 0x000fe200078e02ff */
[----:B------:R-:W-:Y:S01]  /*07e0*/  MOV R34, c[0x0][0x1b8] ;  /* 0x00006e0000227a02 */ /* 0x000fe20000000f00 */
[----:B------:R-:W-:Y:S01]  /*07f0*/  IMAD.SHL.U32 R6, R16, 0x2, RZ ;  /* 0x0000000210067824 */ /* 0x000fe200078e00ff */
[----:B------:R-:W-:Y:S01]  /*0800*/  LOP3.LUT R8, R162, 0x30, RZ, 0xc0, !PT ;  /* 0x00000030a2087812 */ /* 0x000fe200078ec0ff */
[----:B------:R-:W-:Y:S01]  /*0810*/  IMAD R2, R164, c[0x0][0x1a0], RZ ;  /* 0x00006800a4027a24 */ /* 0x000fe200078e02ff */
[----:B------:R-:W-:Y:S01]  /*0820*/  SHF.L.U32 R5, R3, 0x1, RZ ;  /* 0x0000000103057819 */ /* 0x000fe200000006ff */
[----:B------:R-:W-:Y:S01]  /*0830*/  IMAD R4, R4, c[0x0][0x1a8], RZ ;  /* 0x00006a0004047a24 */ /* 0x000fe200078e02ff */
[----:B------:R-:W-:Y:S01]  /*0840*/  SHF.L.U32 R9, R161, 0x6, RZ ;  /* 0x00000006a1097819 */ /* 0x000fe200000006ff */
[----:B------:R-:W-:Y:S01]  /*0850*/  IMAD.HI R16, R16, 0x2, RZ ;  /* 0x0000000210107827 */ /* 0x000fe200078e02ff */
[----:B------:R-:W-:Y:S01]  /*0860*/  IADD3 R112, P0, P1, R6, c[0x0][0x170], R5 ;  /* 0x00005c0006707a10 */ /* 0x000fe2000791e005 */
[----:B------:R-:W-:Y:S01]  /*0870*/  CS2R R56, SRZ ;  /* 0x0000000000387805 */ /* 0x000fe2000001ff00 */
[----:B------:R-:W-:Y:S01]  /*0880*/  LOP3.LUT R154, R9, 0x400, RZ, 0xc0, !PT ;  /* 0x00000400099a7812 */ /* 0x000fe200078ec0ff */
[----:B------:R-:W-:Y:S01]  /*0890*/  IMAD.HI R7, R3, 0x2, RZ ;  /* 0x0000000203077827 */ /* 0x000fe200078e02ff */
[----:B------:R-:W-:Y:S01]  /*08a0*/  SHF.L.U32 R3, R2, 0x1, RZ ;  /* 0x0000000102037819 */ /* 0x000fe200000006ff */
[----:B------:R-:W-:Y:S01]  /*08b0*/  CS2R R58, SRZ ;  /* 0x00000000003a7805 */ /* 0x000fe2000001ff00 */
[----:B------:R-:W-:Y:S01]  /*08c0*/  LOP3.LUT R10, R163, 0x10, RZ, 0xc0, !PT ;  /* 0x00000010a30a7812 */ /* 0x000fe200078ec0ff */
[----:B------:R-:W-:Y:S01]  /*08d0*/  IMAD.SHL.U32 R6, R4, 0x2, RZ ;  /* 0x0000000204067824 */ /* 0x000fe200078e00ff */
[----:B------:R-:W-:Y:S01]  /*08e0*/  IADD3.X R40, R16, c[0x0][0x174], R7, P0, P1 ;  /* 0x00005d0010287a10 */ /* 0x000fe200007e2407 */
[----:B------:R-:W-:Y:S01]  /*08f0*/  IMAD.HI R2, R2, 0x2, RZ ;  /* 0x0000000202027827 */ /* 0x000fe200078e02ff */
[----:B------:R-:W-:Y:S01]  /*0900*/  LOP3.LUT R11, R10, 0x60, R161, 0xf8, !PT ;  /* 0x000000600a0b7812 */ /* 0x000fe200078ef8a1 */
[----:B------:R-:W-:Y:S01]  /*0910*/  CS2R R76, SRZ ;  /* 0x00000000004c7805 */ /* 0x000fe2000001ff00 */
[----:B------:R-:W-:Y:S01]  /*0920*/  IADD3 R117, P0, P1, R6, c[0x0][0x168], R3 ;  /* 0x00005a0006757a10 */ /* 0x000fe2000791e003 */
[----:B------:R-:W-:Y:S01]  /*0930*/  IMAD R6, R160, c[0x0][0x1b8], RZ ;  /* 0x00006e00a0067a24 */ /* 0x000fe200078e02ff */
[----:B------:R-:W-:Y:S01]  /*0940*/  LOP3.LUT R3, R161, 0x7, RZ, 0xc0, !PT ;  /* 0x00000007a1037812 */ /* 0x000fe200078ec0ff */
[----:B------:R-:W-:Y:S01]  /*0950*/  IMAD.MOV.U32 R135, RZ, RZ, 0x3f800000 ;  /* 0x3f800000ff877424 */ /* 0x000fe200078e00ff */
[----:B------:R-:W-:Y:S01]  /*0960*/  SHF.R.U32.HI R5, RZ, 0x5, R161 ;  /* 0x00000005ff057819 */ /* 0x000fe200000116a1 */
[----:B------:R-:W-:Y:S01]  /*0970*/  IMAD R7, R34, 0x2, R6 ;  /* 0x0000000222077824 */ /* 0x000fe200078e0206 */
[C---:B------:R-:W-:Y:S01]  /*0980*/  LEA R44, R3.reuse, R8, 0x6 ;  /* 0x00000008032c7211 */ /* 0x040fe200078e30ff */
[----:B------:R-:W-:Y:S01]  /*0990*/  IMAD R42, R3, 0x90, RZ ;  /* 0x00000090032a7824 */ /* 0x000fe200078e02ff */
[----:B------:R-:W-:Y:S01]  /*09a0*/  SGXT.U32 R5, R5, 0x2 ;  /* 0x000000020505781a */ /* 0x000fe20000000000 */
[----:B------:R-:W-:Y:S01]  /*09b0*/  IMAD.HI R3, R4, 0x2, RZ ;  /* 0x0000000204037827 */ /* 0x000fe200078e02ff */
[----:B------:R-:W-:Y:S01]  /*09c0*/  LEA R8, R34, R7, 0x1 ;  /* 0x0000000722087211 */ /* 0x000fe200078e08ff */
[----:B------:R-:W-:Y:S01]  /*09d0*/  CS2R R78, SRZ ;  /* 0x00000000004e7805 */ /* 0x000fe2000001ff00 */
[----:B------:R-:W-:Y:S01]  /*09e0*/  LOP3.LUT R11, R42, R11, RZ, 0x3c, !PT ;  /* 0x0000000b2a0b7212 */ /* 0x000fe200078e3cff */
[----:B------:R-:W-:Y:S01]  /*09f0*/  IMAD R5, R5, c[0x0][0x1a4], RZ ;  /* 0x0000690005057a24 */ /* 0x000fe200078e02ff */
[----:B------:R-:W-:Y:S01]  /*0a00*/  IADD3.X R41, R3, c[0x0][0x16c], R2, P0, P1 ;  /* 0x00005b0003297a10 */ /* 0x000fe200007e2402 */
[----:B------:R-:W-:Y:S01]  /*0a10*/  IMAD R9, R34, 0x2, R8 ;  /* 0x0000000222097824 */ /* 0x000fe200078e0208 */
[----:B------:R-:W-:Y:S01]  /*0a20*/  LEA R10, P0, R6, R112, 0x1 ;  /* 0x00000070060a7211 */ /* 0x000fe200078008ff */
[----:B------:R-:W-:Y:S01]  /*0a30*/  IMAD.IADD R154, R154, 0x1, R11 ;  /* 0x000000019a9a7824 */ /* 0x000fe200078e020b */
[----:B------:R-:W-:Y:S01]  /*0a40*/  MOV R43, c[0x0][0x1a4] ;  /* 0x00006900002b7a02 */ /* 0x000fe20000000f00 */
[----:B------:R-:W-:Y:S01]  /*0a50*/  CS2R R60, SRZ ;  /* 0x00000000003c7805 */ /* 0x000fe2000001ff00 */
[----:B------:R-:W-:Y:S01]  /*0a60*/  LEA R19, R34, R9, 0x1 ;  /* 0x0000000922137211 */ /* 0x000fe200078e08ff */
[----:B------:R-:W-:Y:S01]  /*0a70*/  CS2R R62, SRZ ;  /* 0x00000000003e7805 */ /* 0x000fe2000001ff00 */
[----:B------:R-:W-:Y:S01]  /*0a80*/  LEA.HI.X.SX32 R11, R6, R40, 0x1, P0 ;  /* 0x00000028060b7211 */ /* 0x000fe200000f0eff */
[----:B------:R-:W-:Y:S01]  /*0a90*/  CS2R R84, SRZ ;  /* 0x0000000000547805 */ /* 0x000fe2000001ff00 */
[----:B------:R-:W-:Y:S01]  /*0aa0*/  LEA R21, R34, R19, 0x1 ;  /* 0x0000001322157211 */ /* 0x000fe200078e08ff */
[----:B------:R-:W-:Y:S01]  /*0ab0*/  CS2R R86, SRZ ;  /* 0x0000000000567805 */ /* 0x000fe2000001ff00 */
[----:B------:R-:W-:-:S02]  /*0ac0*/  LEA R16, P0, R9, R112, 0x1 ;  /* 0x0000007009107211 */ /* 0x000fc400078008ff */
[----:B------:R-:W-:Y:S01]  /*0ad0*/  LEA R12, P1, R7, R112, 0x1 ;  /* 0x00000070070c7211 */ /* 0x000fe200078208ff */
[C---:B------:R-:W-:Y:S01]  /*0ae0*/  IMAD R23, R34.reuse, 0x2, R21 ;  /* 0x0000000222177824 */ /* 0x040fe200078e0215 */
[-C--:B------:R-:W-:Y:S02]  /*0af0*/  LEA.HI.X.SX32 R17, R9, R40.reuse, 0x1, P0 ;  /* 0x0000002809117211 */ /* 0x080fe400000f0eff */
[----:B------:R-:W-:Y:S02]  /*0b00*/  LEA R2, R43, R5, 0x2 ;  /* 0x000000052b027211 */ /* 0x000fe400078e10ff */
[C---:B------:R-:W-:Y:S02]  /*0b10*/  LEA R25, R34.reuse, R23, 0x1 ;  /* 0x0000001722197211 */ /* 0x040fe400078e08ff */
[----:B------:R-:W-:Y:S02]  /*0b20*/  LEA.HI.X.SX32 R13, R7, R40, 0x1, P1 ;  /* 0x00000028070d7211 */ /* 0x000fe400008f0eff */
[-C--:B------:R-:W-:Y:S01]  /*0b30*/  LEA R18, P1, R19, R112.reuse, 0x1 ;  /* 0x0000007013127211 */ /* 0x080fe200078208ff */
[----:B------:R-:W-:Y:S01]  /*0b40*/  IMAD R27, R34, 0x2, R25 ;  /* 0x00000002221b7824 */ /* 0x000fe200078e0219 */
[----:B------:R-:W-:-:S02]  /*0b50*/  LEA R20, P0, R21, R112, 0x1 ;  /* 0x0000007015147211 */ /* 0x000fc400078008ff */
[----:B------:R-:W-:Y:S02]  /*0b60*/  LEA R3, R43, R2, 0x2 ;  /* 0x000000022b037211 */ /* 0x000fe400078e10ff */
[C---:B------:R-:W-:Y:S02]  /*0b70*/  LEA R9, R34.reuse, R27, 0x1 ;  /* 0x0000001b22097211 */ /* 0x040fe400078e08ff */
[----:B------:R-:W-:Y:S02]  /*0b80*/  LEA.HI.X.SX32 R19, R19, R40, 0x1, P1 ;  /* 0x0000002813137211 */ /* 0x000fe400008f0eff */
[C---:B------:R-:W-:Y:S02]  /*0b90*/  LEA R31, R34.reuse, R9, 0x1 ;  /* 0x00000009221f7211 */ /* 0x040fe400078e08ff */
[----:B------:R-:W-:Y:S02]  /*0ba0*/  LEA R22, P1, R23, R112, 0x1 ;  /* 0x0000007017167211 */ /* 0x000fe400078208ff */
[----:B------:R-:W-:Y:S01]  /*0bb0*/  LEA.HI.X.SX32 R21, R21, R40, 0x1, P0 ;  /* 0x0000002815157211 */ /* 0x000fe200000f0eff */
[----:B------:R-:W-:Y:S01]  /*0bc0*/  IMAD R33, R34, 0x2, R31 ;  /* 0x0000000222217824 */ /* 0x000fe200078e021f */
[----:B------:R-:W-:-:S02]  /*0bd0*/  LEA R4, R43, R3, 0x2 ;  /* 0x000000032b047211 */ /* 0x000fc400078e10ff */
[----:B------:R-:W-:Y:S02]  /*0be0*/  LEA R24, P0, R25, R112, 0x1 ;  /* 0x0000007019187211 */ /* 0x000fe400078008ff */
[----:B------:R-:W-:Y:S01]  /*0bf0*/  LEA R35, R34, R33, 0x1 ;  /* 0x0000002122237211 */ /* 0x000fe200078e08ff */
[----:B------:R-:W-:Y:S01]  /*0c00*/  IMAD R6, R43, 0x4, R4 ;  /* 0x000000042b067824 */ /* 0x000fe200078e0204 */
[----:B------:R-:W-:Y:S02]  /*0c10*/  LEA.HI.X.SX32 R23, R23, R40, 0x1, P1 ;  /* 0x0000002817177211 */ /* 0x000fe400008f0eff */
[-C--:B------:R-:W-:Y:S01]  /*0c20*/  LEA R14, P2, R8, R112.reuse, 0x1 ;  /* 0x00000070080e7211 */ /* 0x080fe200078408ff */
[----:B------:R-:W-:Y:S01]  /*0c30*/  IMAD R37, R34, 0x2, R35 ;  /* 0x0000000222257824 */ /* 0x000fe200078e0223 */
[----:B------:R-:W-:Y:S02]  /*0c40*/  LEA R26, P1, R27, R112, 0x1 ;  /* 0x000000701b1a7211 */ /* 0x000fe400078208ff */
[----:B------:R-:W-:-:S02]  /*0c50*/  LEA.HI.X.SX32 R25, R25, R40, 0x1, P0 ;  /* 0x0000002819197211 */ /* 0x000fc400000f0eff */
[----:B------:R-:W-:Y:S02]  /*0c60*/  LEA R28, P0, R9, R112, 0x1 ;  /* 0x00000070091c7211 */ /* 0x000fe400078008ff */
[----:B------:R-:W-:Y:S02]  /*0c70*/  LEA R39, R34, R37, 0x1 ;  /* 0x0000002522277211 */ /* 0x000fe400078e08ff */
[-C--:B------:R-:W-:Y:S02]  /*0c80*/  LEA.HI.X.SX32 R15, R8, R40.reuse, 0x1, P2 ;  /* 0x00000028080f7211 */ /* 0x080fe400010f0eff */
[----:B------:R-:W-:Y:S02]  /*0c90*/  LEA.HI.X.SX32 R27, R27, R40, 0x1, P1 ;  /* 0x000000281b1b7211 */ /* 0x000fe400008f0eff */
[-C--:B------:R-:W-:Y:S02]  /*0ca0*/  LEA R30, P1, R31, R112.reuse, 0x1 ;  /* 0x000000701f1e7211 */ /* 0x080fe400078208ff */
[----:B------:R-:W-:-:S02]  /*0cb0*/  LEA R32, P2, R33, R112, 0x1 ;  /* 0x0000007021207211 */ /* 0x000fc400078408ff */
[----:B------:R-:W-:Y:S02]  /*0cc0*/  LEA.HI.X.SX32 R29, R9, R40, 0x1, P0 ;  /* 0x00000028091d7211 */ /* 0x000fe400000f0eff */
[----:B------:R-:W-:Y:S02]  /*0cd0*/  LEA R7, R43, R6, 0x2 ;  /* 0x000000062b077211 */ /* 0x000fe400078e10ff */
[----:B------:R-:W-:Y:S02]  /*0ce0*/  LEA R9, R34, R39, 0x1 ;  /* 0x0000002722097211 */ /* 0x000fe400078e08ff */
[-C--:B------:R-:W-:Y:S02]  /*0cf0*/  LEA.HI.X.SX32 R31, R31, R40.reuse, 0x1, P1 ;  /* 0x000000281f1f7211 */ /* 0x080fe400008f0eff */
[----:B------:R-:W-:Y:S02]  /*0d00*/  LEA.HI.X.SX32 R33, R33, R40, 0x1, P2 ;  /* 0x0000002821217211 */ /* 0x000fe400010f0eff */
[----:B------:R-:W-:-:S02]  /*0d10*/  LEA R34, P0, R35, R112, 0x1 ;  /* 0x0000007023227211 */ /* 0x000fc400078008ff */
[-C--:B------:R-:W-:Y:S02]  /*0d20*/  LEA R36, P1, R37, R112.reuse, 0x1 ;  /* 0x0000007025247211 */ /* 0x080fe400078208ff */
[-C--:B------:R-:W-:Y:S02]  /*0d30*/  LEA R38, P2, R39, R112.reuse, 0x1 ;  /* 0x0000007027267211 */ /* 0x080fe400078408ff */
[----:B------:R-:W-:Y:S02]  /*0d40*/  LEA R8, R43, R7, 0x2 ;  /* 0x000000072b087211 */ /* 0x000fe400078e10ff */
[----:B------:R-:W-:Y:S02]  /*0d50*/  LEA R112, P3, R9, R112, 0x1 ;  /* 0x0000007009707211 */ /* 0x000fe400078608ff */
[-C--:B------:R-:W-:Y:S02]  /*0d60*/  LEA.HI.X.SX32 R37, R37, R40.reuse, 0x1, P1 ;  /* 0x0000002825257211 */ /* 0x080fe400008f0eff */
[-C--:B------:R-:W-:Y:S01]  /*0d70*/  LEA.HI.X.SX32 R113, R9, R40.reuse, 0x1, P3 ;  /* 0x0000002809717211 */ /* 0x080fe200018f0eff */
[----:B------:R-:W-:Y:S01]  /*0d80*/  IMAD R9, R43, 0x4, R8 ;  /* 0x000000042b097824 */ /* 0x000fe200078e0208 */
[----:B------:R-:W-:-:S02]  /*0d90*/  LEA.HI.X.SX32 R35, R35, R40, 0x1, P0 ;  /* 0x0000002823237211 */ /* 0x000fc400000f0eff */
[----:B------:R-:W-:Y:S02]  /*0da0*/  LEA.HI.X.SX32 R39, R39, R40, 0x1, P2 ;  /* 0x0000002827277211 */ /* 0x000fe400010f0eff */
[C---:B------:R-:W-:Y:S02]  /*0db0*/  LEA R150, P1, R2.reuse, R117, 0x1 ;  /* 0x0000007502967211 */ /* 0x040fe400078208ff */
[----:B------:R-:W-:Y:S02]  /*0dc0*/  LEA R40, R43, R9, 0x2 ;  /* 0x000000092b287211 */ /* 0x000fe400078e10ff */
[----:B------:R-:W-:Y:S02]  /*0dd0*/  LEA.HI.X.SX32 R151, R2, R41, 0x1, P1 ;  /* 0x0000002902977211 */ /* 0x000fe400008f0eff */
[-C--:B------:R-:W-:Y:S02]  /*0de0*/  LEA R152, P0, R5, R117.reuse, 0x1 ;  /* 0x0000007505987211 */ /* 0x080fe400078008ff */
[----:B------:R-:W-:-:S02]  /*0df0*/  LEA R148, P2, R3, R117, 0x1 ;  /* 0x0000007503947211 */ /* 0x000fc400078408ff */
[----:B------:R-:W-:Y:S02]  /*0e00*/  LEA R2, R43, R40, 0x2 ;  /* 0x000000282b027211 */ /* 0x000fe400078e10ff */
[-C--:B------:R-:W-:Y:S02]  /*0e10*/  LEA.HI.X.SX32 R153, R5, R41.reuse, 0x1, P0 ;  /* 0x0000002905997211 */ /* 0x080fe400000f0eff */
[----:B------:R-:W-:Y:S01]  /*0e20*/  LEA.HI.X.SX32 R149, R3, R41, 0x1, P2 ;  /* 0x0000002903957211 */ /* 0x000fe200010f0eff */
[----:B------:R-:W-:Y:S01]  /*0e30*/  IMAD R3, R43, 0x4, R2 ;  /* 0x000000042b037824 */ /* 0x000fe200078e0202 */
[-C--:B------:R-:W-:Y:S02]  /*0e40*/  LEA R140, P0, R4, R117.reuse, 0x1 ;  /* 0x00000075048c7211 */ /* 0x080fe400078008ff */
[----:B------:R-:W-:Y:S02]  /*0e50*/  LEA R138, P1, R6, R117, 0x1 ;  /* 0x00000075068a7211 */ /* 0x000fe400078208ff */
[----:B------:R-:W-:-:S02]  /*0e60*/  LEA.HI.X.SX32 R141, R4, R41, 0x1, P0 ;  /* 0x00000029048d7211 */ /* 0x000fc400000f0eff */
[----:B------:R-:W-:Y:S02]  /*0e70*/  LEA R4, R43, R3, 0x2 ;  /* 0x000000032b047211 */ /* 0x000fe400078e10ff */
[----:B------:R-:W-:Y:S02]  /*0e80*/  LEA R136, P2, R7, R117, 0x1 ;  /* 0x0000007507887211 */ /* 0x000fe400078408ff */
[C---:B------:R-:W-:Y:S02]  /*0e90*/  LEA R5, R43.reuse, R4, 0x2 ;  /* 0x000000042b057211 */ /* 0x040fe400078e10ff */
[----:B------:R-:W-:Y:S02]  /*0ea0*/  LEA.HI.X.SX32 R139, R6, R41, 0x1, P1 ;  /* 0x00000029068b7211 */ /* 0x000fe400008f0eff */
[----:B------:R-:W-:Y:S01]  /*0eb0*/  LEA R132, P0, R8, R117, 0x1 ;  /* 0x0000007508847211 */ /* 0x000fe200078008ff */
[----:B------:R-:W-:Y:S01]  /*0ec0*/  IMAD R6, R43, 0x4, R5 ;  /* 0x000000042b067824 */ /* 0x000fe200078e0205 */
[----:B------:R-:W-:-:S02]  /*0ed0*/  LEA.HI.X.SX32 R137, R7, R41, 0x1, P2 ;  /* 0x0000002907897211 */ /* 0x000fc400010f0eff */
[-C--:B------:R-:W-:Y:S02]  /*0ee0*/  LEA R130, P1, R9, R117.reuse, 0x1 ;  /* 0x0000007509827211 */ /* 0x080fe400078208ff */
[----:B------:R-:W-:Y:S02]  /*0ef0*/  LEA R128, P2, R40, R117, 0x1 ;  /* 0x0000007528807211 */ /* 0x000fe400078408ff */
[----:B------:R-:W-:Y:S02]  /*0f00*/  LEA.HI.X.SX32 R133, R8, R41, 0x1, P0 ;  /* 0x0000002908857211 */ /* 0x000fe400000f0eff */
[----:B------:R-:W-:Y:S02]  /*0f10*/  LEA R126, P0, R2, R117, 0x1 ;  /* 0x00000075027e7211 */ /* 0x000fe400078008ff */
[----:B------:R-:W-:Y:S02]  /*0f20*/  LEA R7, R43, R6, 0x2 ;  /* 0x000000062b077211 */ /* 0x000fe400078e10ff */
[----:B------:R-:W-:-:S02]  /*0f30*/  LEA.HI.X.SX32 R131, R9, R41, 0x1, P1 ;  /* 0x0000002909837211 */ /* 0x000fc400008f0eff */
[----:B------:R-:W-:Y:S02]  /*0f40*/  LEA.HI.X.SX32 R129, R40, R41, 0x1, P2 ;  /* 0x0000002928817211 */ /* 0x000fe400010f0eff */
[-C--:B------:R-:W-:Y:S02]  /*0f50*/  LEA R124, P1, R3, R117.reuse, 0x1 ;  /* 0x00000075037c7211 */ /* 0x080fe400078208ff */
[----:B------:R-:W-:Y:S02]  /*0f60*/  LEA R122, P2, R4, R117, 0x1 ;  /* 0x00000075047a7211 */ /* 0x000fe400078408ff */
[----:B------:R-:W-:Y:S02]  /*0f70*/  LEA.HI.X.SX32 R127, R2, R41, 0x1, P0 ;  /* 0x00000029027f7211 */ /* 0x000fe400000f0eff */
[----:B------:R-:W-:Y:S02]  /*0f80*/  LEA R2, R43, R7, 0x2 ;  /* 0x000000072b027211 */ /* 0x000fe400078e10ff */
[----:B------:R-:W-:-:S02]  /*0f90*/  LEA R120, P0, R5, R117, 0x1 ;  /* 0x0000007505787211 */ /* 0x000fc400078008ff */
[-C--:B------:R-:W-:Y:S02]  /*0fa0*/  LEA.HI.X.SX32 R125, R3, R41.reuse, 0x1, P1 ;  /* 0x00000029037d7211 */ /* 0x080fe400008f0eff */
[----:B------:R-:W-:Y:S02]  /*0fb0*/  LEA.HI.X.SX32 R123, R4, R41, 0x1, P2 ;  /* 0x00000029047b7211 */ /* 0x000fe400010f0eff */
[-C--:B------:R-:W-:Y:S02]  /*0fc0*/  LEA R118, P1, R6, R117.reuse, 0x1 ;  /* 0x0000007506767211 */ /* 0x080fe400078208ff */
[-C--:B------:R-:W-:Y:S02]  /*0fd0*/  LEA R114, P2, R7, R117.reuse, 0x1 ;  /* 0x0000007507727211 */ /* 0x080fe400078408ff */
[----:B------:R-:W-:Y:S02]  /*0fe0*/  LEA R116, P3, R2, R117, 0x1 ;  /* 0x0000007502747211 */ /* 0x000fe400078608ff */
[----:B------:R-:W-:-:S02]  /*0ff0*/  LEA.HI.X.SX32 R121, R5, R41, 0x1, P0 ;  /* 0x0000002905797211 */ /* 0x000fc400000f0eff */
[----:B------:R-:W-:Y:S02]  /*1000*/  LOP3.LUT R5, R42, 0x30, R163, 0x78, !PT ;  /* 0x000000302a057812 */ /* 0x000fe400078e78a3 */
[-C--:B------:R-:W-:Y:S02]  /*1010*/  LEA.HI.X.SX32 R119, R6, R41.reuse, 0x1, P1 ;  /* 0x0000002906777211 */ /* 0x080fe400008f0eff */
[-C--:B------:R-:W-:Y:S01]  /*1020*/  LEA.HI.X.SX32 R115, R7, R41.reuse, 0x1, P2 ;  /* 0x0000002907737211 */ /* 0x080fe200010f0eff */
[----:B------:R-:W-:Y:S01]  /*1030*/  IMAD.MOV.U32 R7, RZ, RZ, -0x800000 ;  /* 0xff800000ff077424 */ /* 0x000fe200078e00ff */
[----:B------:R-:W-:Y:S02]  /*1040*/  LEA.HI.X.SX32 R117, R2, R41, 0x1, P3 ;  /* 0x0000002902757211 */ /* 0x000fe400018f0eff */
[----:B------:R-:W-:Y:S01]  /*1050*/  MOV R8, 0xff800000 ;  /* 0xff80000000087802 */ /* 0x000fe20000000f00 */
[----:B------:R-:W-:Y:S01]  /*1060*/  CS2R R2, SRZ ;  /* 0x0000000000027805 */ /* 0x000fe2000001ff00 */
[----:B------:R-:W-:-:S02]  /*1070*/  MOV R4, RZ ;  /* 0x000000ff00047202 */ /* 0x000fc40000000f00 */
[----:B------:R-:W-:Y:S02]  /*1080*/  MOV R134, 0x3f800000 ;  /* 0x3f80000000867802 */ /* 0x000fe40000000f00 */
[----:B------:R-:W-:Y:S02]  /*1090*/  LOP3.LUT R6, R44, 0x30, R163, 0x78, !PT ;  /* 0x000000302c067812 */ /* 0x000fe400078e78a3 */
[----:B------:R-:W-:Y:S02]  /*10a0*/  LOP3.LUT R159, R5, 0x40, RZ, 0x3c, !PT ;  /* 0x00000040059f7812 */ /* 0x000fe400078e3cff */
.L_x_1:
[----:B------:R-:W-:-:S04]  /*10b0*/  IMAD.WIDE R40, R4, 0x2, R152 ;  /* 0x0000000204287825 */ /* 0x000fc800078e0298 */
[C---:B------:R-:W-:Y:S01]  /*10c0*/  IMAD.WIDE R44, R4.reuse, 0x2, R148 ;  /* 0x00000002042c7825 */ /* 0x040fe200078e0294 */
[----:B------:R0:W2:Y:S03]  /*10d0*/  LDG.E.U16 R9, [R40.64] ;  /* 0x0000000428097981 */ /* 0x0000a6000c1e1500 */
[C---:B------:R-:W-:Y:S01]  /*10e0*/  IMAD.WIDE R42, R4.reuse, 0x2, R150 ;  /* 0x00000002042a7825 */ /* 0x040fe200078e0296 */
[----:B------:R1:W3:Y:S03]  /*10f0*/  LDG.E.U16 R71, [R44.64] ;  /* 0x000000042c477981 */ /* 0x0002e6000c1e1500 */
[C---:B------:R-:W-:Y:S01]  /*1100*/  IMAD.WIDE R46, R4.reuse, 0x2, R140 ;  /* 0x00000002042e7825 */ /* 0x040fe200078e028c */
[----:B------:R4:W5:Y:S03]  /*1110*/  LDG.E.U16 R69, [R42.64] ;  /* 0x000000042a457981 */ /* 0x000966000c1e1500 */
[C---:B------:R-:W-:Y:S01]  /*1120*/  IMAD.WIDE R48, R4.reuse, 0x2, R138 ;  /* 0x0000000204307825 */ /* 0x040fe200078e028a */
[----:B------:R1:W5:Y:S03]  /*1130*/  LDG.E.U16 R73, [R46.64] ;  /* 0x000000042e497981 */ /* 0x000366000c1e1500 */
[C---:B------:R-:W-:Y:S01]  /*1140*/  IMAD.WIDE R50, R4.reuse, 0x2, R136 ;  /* 0x0000000204327825 */ /* 0x040fe200078e0288 */
[----:B------:R1:W5:Y:S03]  /*1150*/  LDG.E.U16 R75, [R48.64] ;  /* 0x00000004304b7981 */ /* 0x000366000c1e1500 */
[C---:B0-----:R-:W-:Y:S01]  /*1160*/  IMAD.WIDE R40, R4.reuse, 0x2, R132 ;  /* 0x0000000204287825 */ /* 0x041fe200078e0284 */
[----:B------:R0:W5:Y:S03]  /*1170*/  LDG.E.U16 R81, [R50.64] ;  /* 0x0000000432517981 */ /* 0x000166000c1e1500 */
[----:B------:R-:W-:-:S02]  /*1180*/  IMAD.WIDE R52, R4, 0x2, R128 ;  /* 0x0000000204347825 */ /* 0x000fc400078e0280 */
[----:B------:R-:W5:Y:S02]  /*1190*/  LDG.E.U16 R41, [R40.64] ;  /* 0x0000000428297981 */ /* 0x000f64000c1e1500 */
[C---:B------:R-:W-:Y:S02]  /*11a0*/  IMAD.WIDE R54, R4.reuse, 0x2, R124 ;  /* 0x0000000204367825 */ /* 0x040fe400078e027c */
[----:B------:R-:W5:Y:S02]  /*11b0*/  LDG.E.U16 R53, [R52.64] ;  /* 0x0000000434357981 */ /* 0x000f64000c1e1500 */
[C---:B------:R-:W-:Y:S02]  /*11c0*/  IMAD.WIDE R64, R4.reuse, 0x2, R120 ;  /* 0x0000000204407825 */ /* 0x040fe400078e0278 */
[----:B------:R-:W5:Y:S02]  /*11d0*/  LDG.E.U16 R55, [R54.64] ;  /* 0x0000000436377981 */ /* 0x000f64000c1e1500 */
[----:B------:R-:W-:-:S02]  /*11e0*/  IMAD.WIDE R66, R4, 0x2, R114 ;  /* 0x0000000204427825 */ /* 0x000fc400078e0272 */
[----:B------:R-:W5:Y:S02]  /*11f0*/  LDG.E.U16 R65, [R64.64] ;  /* 0x0000000440417981 */ /* 0x000f64000c1e1500 */
[C---:B-1----:R-:W-:Y:S02]  /*1200*/  IMAD.WIDE R44, R4.reuse, 0x2, R126 ;  /* 0x00000002042c7825 */ /* 0x042fe400078e027e */
[----:B------:R-:W5:Y:S02]  /*1210*/  LDG.E.U16 R67, [R66.64] ;  /* 0x0000000442437981 */ /* 0x000f64000c1e1500 */
[C---:B----4-:R-:W-:Y:S02]  /*1220*/  IMAD.WIDE R42, R4.reuse, 0x2, R130 ;  /* 0x00000002042a7825 */ /* 0x050fe400078e0282 */
[----:B------:R-:W4:Y:S02]  /*1230*/  LDG.E.U16 R45, [R44.64] ;  /* 0x000000042c2d7981 */ /* 0x000f24000c1e1500 */
[----:B------:R-:W-:-:S02]  /*1240*/  IMAD.WIDE R46, R4, 0x2, R122 ;  /* 0x00000002042e7825 */ /* 0x000fc400078e027a */
[----:B------:R-:W4:Y:S02]  /*1250*/  LDG.E.U16 R83, [R42.64] ;  /* 0x000000042a537981 */ /* 0x000f24000c1e1500 */
[C---:B------:R-:W-:Y:S02]  /*1260*/  IMAD.WIDE R48, R4.reuse, 0x2, R118 ;  /* 0x0000000204307825 */ /* 0x040fe400078e0276 */
[----:B------:R-:W4:Y:S02]  /*1270*/  LDG.E.U16 R89, [R46.64] ;  /* 0x000000042e597981 */ /* 0x000f24000c1e1500 */
[----:B0-----:R-:W-:Y:S02]  /*1280*/  IMAD.WIDE R50, R4, 0x2, R116 ;  /* 0x0000000204327825 */ /* 0x001fe400078e0274 */
[----:B------:R-:W4:Y:S04]  /*1290*/  LDG.E.U16 R97, [R48.64] ;  /* 0x0000000430617981 */ /* 0x000f28000c1e1500 */
[----:B------:R-:W4:Y:S04]  /*12a0*/  LDG.E.U16 R99, [R50.64] ;  /* 0x0000000432637981 */ /* 0x000f28000c1e1500 */
[----:B------:R-:W-:Y:S01]  /*12b0*/  BAR.SYNC.DEFER_BLOCKING 0x0 ;  /* 0x0000000000007b1d */ /* 0x000fe20000010000 */
[----:B------:R-:W-:-:S05]  /*12c0*/  IMAD.WIDE R144, R2, 0x2, R26 ;  /* 0x0000000202907825 */ /* 0x000fca00078e021a */
[----:B--2---:R-:W-:Y:S04]  /*12d0*/  STS.U16 [R0+0x1000], R9 ;  /* 0x0010000900007388 */ /* 0x004fe80000000400 */
[----:B---3--:R-:W-:Y:S04]  /*12e0*/  STS.U16 [R0+0x1200], R71 ;  /* 0x0012004700007388 */ /* 0x008fe80000000400 */
[----:B-----5:R-:W-:Y:S04]  /*12f0*/  STS.U16 [R0+0x1400], R75 ;  /* 0x0014004b00007388 */ /* 0x020fe80000000400 */
[----:B------:R-:W-:Y:S04]  /*1300*/  STS.U16 [R0+0x1600], R41 ;  /* 0x0016002900007388 */ /* 0x000fe80000000400 */
[----:B------:R-:W-:Y:S04]  /*1310*/  STS.U16 [R0+0x1800], R53 ;  /* 0x0018003500007388 */ /* 0x000fe80000000400 */
[----:B------:R-:W-:Y:S04]  /*1320*/  STS.U16 [R0+0x1a00], R55 ;  /* 0x001a003700007388 */ /* 0x000fe80000000400 */
[----:B------:R-:W-:Y:S04]  /*1330*/  STS.U16 [R0+0x1c00], R65 ;  /* 0x001c004100007388 */ /* 0x000fe80000000400 */
[----:B------:R-:W-:Y:S04]  /*1340*/  STS.U16 [R0+0x1e00], R67 ;  /* 0x001e004300007388 */ /* 0x000fe80000000400 */
[----:B------:R-:W-:Y:S04]  /*1350*/  STS.U16 [R158+0x1100], R69 ;  /* 0x001100459e007388 */ /* 0x000fe80000000400 */
[----:B------:R-:W-:Y:S04]  /*1360*/  STS.U16 [R158+0x1300], R73 ;  /* 0x001300499e007388 */ /* 0x000fe80000000400 */
[----:B------:R-:W-:Y:S04]  /*1370*/  STS.U16 [R158+0x1500], R81 ;  /* 0x001500519e007388 */ /* 0x000fe80000000400 */
[----:B----4-:R-:W-:Y:S04]  /*1380*/  STS.U16 [R158+0x1700], R83 ;  /* 0x001700539e007388 */ /* 0x010fe80000000400 */
[----:B------:R-:W-:Y:S04]  /*1390*/  STS.U16 [R158+0x1900], R45 ;  /* 0x0019002d9e007388 */ /* 0x000fe80000000400 */
[----:B------:R-:W-:Y:S04]  /*13a0*/  STS.U16 [R158+0x1b00], R89 ;  /* 0x001b00599e007388 */ /* 0x000fe80000000400 */
[----:B------:R-:W-:Y:S04]  /*13b0*/  STS.U16 [R158+0x1d00], R97 ;  /* 0x001d00619e007388 */ /* 0x000fe80000000400 */
[----:B------:R-:W-:Y:S04]  /*13c0*/  STS.U16 [R158+0x1f00], R99 ;  /* 0x001f00639e007388 */ /* 0x000fe80000000400 */
[----:B------:R-:W-:Y:S06]  /*13d0*/  BAR.SYNC.DEFER_BLOCKING 0x0 ;  /* 0x0000000000007b1d */ /* 0x000fec0000010000 */
[----:B------:R-:W-:Y:S04]  /*13e0*/  LDSM.16.MT88.4 R52, [R154] ;  /* 0x000000009a34783b */ /* 0x000fe80000004200 */
[----:B------:R-:W0:Y:S04]  /*13f0*/  LDSM.16.M88.4 R92, [R6+0x1000] ;  /* 0x00100000065c783b */ /* 0x000e280000000200 */
[----:B------:R-:W1:Y:S04]  /*1400*/  LDSM.16.M88.4 R48, [R6+0x1400] ;  /* 0x001400000630783b */ /* 0x000e680000000200 */
[----:B------:R-:W-:Y:S04]  /*1410*/  LDSM.16.MT88.4 R68, [R154+0x800] ;  /* 0x000800009a44783b */ /* 0x000fe80000004200 */
[----:B------:R-:W2:Y:S04]  /*1420*/  LDSM.16.M88.4 R108, [R6+0x1200] ;  /* 0x00120000066c783b */ /* 0x000ea80000000200 */
[----:B------:R-:W3:Y:S04]  /*1430*/  LDSM.16.M88.4 R44, [R6+0x1800] ;  /* 0x00180000062c783b */ /* 0x000ee80000000200 */
[----:B------:R-:W4:Y:S04]  /*1440*/  LDSM.16.M88.4 R40, [R6+0x1600] ;  /* 0x001600000628783b */ /* 0x000f280000000200 */
[----:B------:R-:W3:Y:S04]  /*1450*/  LDSM.16.M88.4 R88, [R6+0x1a00] ;  /* 0x001a00000658783b */ /* 0x000ee80000000200 */
[----:B------:R-:W3:Y:S04]  /*1460*/  LDSM.16.M88.4 R80, [R6+0x1c00] ;  /* 0x001c00000650783b */ /* 0x000ee80000000200 */
[----:B------:R-:W3:Y:S04]  /*1470*/  LDSM.16.M88.4 R96, [R6+0x1e00] ;  /* 0x001e00000660783b */ /* 0x000ee80000000200 */
[----:B------:R1:W5:Y:S01]  /*1480*/  LDG.E.U16 R144, [R144.64] ;  /* 0x0000000490907981 */ /* 0x000362000c1e1500 */
[C---:B0-----:R-:W-:Y:S08]  /*1490*/  HMMA.16816.F32 R64, R52.reuse, R92, RZ ;  /* 0x0000005c3440723c */ /* 0x041ff000000018ff */
[C---:B-1----:R-:W-:Y:S08]  /*14a0*/  HMMA.16816.F32 R100, R52.reuse, R48, RZ ;  /* 0x000000303464723c */ /* 0x042ff000000018ff */
[----:B--2---:R-:W-:Y:S08]  /*14b0*/  HMMA.16816.F32 R104, R52, R108, RZ ;  /* 0x0000006c3468723c */ /* 0x004ff000000018ff */
[----:B------:R-:W-:Y:S08]  /*14c0*/  HMMA.16816.F32 R92, R68, R94, R64 ;  /* 0x0000005e445c723c */ /* 0x000ff00000001840 */
[C---:B---3--:R-:W-:Y:S08]  /*14d0*/  HMMA.16816.F32 R64, R52.reuse, R44, RZ ;  /* 0x0000002c3440723c */ /* 0x048ff000000018ff */
[----:B----4-:R-:W-:Y:S08]  /*14e0*/  HMMA.16816.F32 R72, R52, R40, RZ ;  /* 0x000000283448723c */ /* 0x010ff000000018ff */
[----:B------:R-:W-:Y:S08]  /*14f0*/  HMMA.16816.F32 R100, R68, R50, R100 ;  /* 0x000000324464723c */ /* 0x000ff00000001864 */
[----:B------:R-:W-:Y:S01]  /*1500*/  HMMA.16816.F32 R48, R52, R88, RZ ;  /* 0x000000583430723c */ /* 0x000fe200000018ff */
[----:B------:R-:W-:-:S06]  /*1510*/  IMAD.WIDE R44, R2, 0x2, R12 ;  /* 0x00000002022c7825 */ /* 0x000fcc00078e020c */
[----:B------:R0:W2:Y:S01]  /*1520*/  LDG.E.U16 R44, [R44.64] ;  /* 0x000000042c2c7981 */ /* 0x0000a2000c1e1500 */
[C---:B------:R-:W-:Y:S08]  /*1530*/  HMMA.16816.F32 R104, R68.reuse, R110, R104 ;  /* 0x0000006e4468723c */ /* 0x040ff00000001868 */
[----:B------:R-:W-:Y:S07]  /*1540*/  HMMA.16816.F32 R64, R68, R46, R64 ;  /* 0x0000002e4440723c */ /* 0x000fee0000001840 */
[C---:B------:R-:W-:Y:S01]  /*1550*/  IMAD.WIDE R46, R2.reuse, 0x2, R14 ;  /* 0x00000002022e7825 */ /* 0x040fe200078e020e */
[----:B------:R-:W-:Y:S05]  /*1560*/  HMMA.16816.F32 R108, R52, R80, RZ ;  /* 0x00000050346c723c */ /* 0x000fea00000018ff */
[----:B------:R1:W3:Y:S02]  /*1570*/  LDG.E.U16 R46, [R46.64] ;  /* 0x000000042e2e7981 */ /* 0x0002e4000c1e1500 */
[C---:B------:R-:W-:Y:S01]  /*1580*/  IMAD.WIDE R80, R2.reuse, 0x2, R16 ;  /* 0x0000000202507825 */ /* 0x040fe200078e0210 */
[C---:B------:R-:W-:Y:S04]  /*1590*/  HMMA.16816.F32 R72, R68.reuse, R42, R72 ;  /* 0x0000002a4448723c */ /* 0x040fe80000001848 */
[----:B0-----:R0:W4:Y:S03]  /*15a0*/  LDG.E.U16 R45, [R80.64] ;  /* 0x00000004502d7981 */ /* 0x001126000c1e1500 */
[C---:B------:R-:W-:Y:S01]  /*15b0*/  IMAD.WIDE R42, R2.reuse, 0x2, R18 ;  /* 0x00000002022a7825 */ /* 0x040fe200078e0212 */
[----:B------:R-:W-:Y:S04]  /*15c0*/  HMMA.16816.F32 R48, R68, R90, R48 ;  /* 0x0000005a4430723c */ /* 0x000fe80000001830 */
[----:B-1----:R1:W2:Y:S01]  /*15d0*/  LDG.E.U16 R47, [R42.64] ;  /* 0x000000042a2f7981 */ /* 0x0022a2000c1e1500 */
[----:B0-----:R-:W-:-:S04]  /*15e0*/  IMAD.WIDE R80, R2, 0x2, R20 ;  /* 0x0000000202507825 */ /* 0x001fc800078e0214 */
[C---:B------:R-:W-:Y:S01]  /*15f0*/  IMAD.WIDE R90, R2.reuse, 0x2, R28 ;  /* 0x00000002025a7825 */ /* 0x040fe200078e021c */
[----:B------:R0:W3:Y:S03]  /*1600*/  LDG.E.U16 R143, [R80.64] ;  /* 0x00000004508f7981 */ /* 0x0000e6000c1e1500 */
[C---:B-1----:R-:W-:Y:S01]  /*1610*/  IMAD.WIDE R42, R2.reuse, 0x2, R24 ;  /* 0x00000002022a7825 */ /* 0x042fe200078e0218 */
[----:B------:R-:W-:Y:S04]  /*1620*/  HMMA.16816.F32 R52, R52, R96, RZ ;  /* 0x000000603434723c */ /* 0x000fe800000018ff */
[----:B0-----:R0:W3:Y:S01]  /*1630*/  LDG.E.U16 R81, [R42.64] ;  /* 0x000000042a517981 */ /* 0x0010e2000c1e1500 */
[----:B------:R-:W-:-:S03]  /*1640*/  IMAD.WIDE R88, R2, 0x2, R22 ;  /* 0x0000000202587825 */ /* 0x000fc600078e0216 */
[----:B------:R1:W3:Y:S01]  /*1650*/  LDG.E.U16 R80, [R90.64] ;  /* 0x000000045a507981 */ /* 0x0002e2000c1e1500 */
[----:B------:R-:W-:-:S03]  /*1660*/  IMAD.WIDE R96, R2, 0x2, R30 ;  /* 0x0000000202607825 */ /* 0x000fc600078e021e */
[----:B------:R1:W3:Y:S01]  /*1670*/  LDG.E.U16 R88, [R88.64] ;  /* 0x0000000458587981 */ /* 0x0002e2000c1e1500 */
[----:B0-----:R-:W-:-:S04]  /*1680*/  IMAD.WIDE R42, R2, 0x2, R34 ;  /* 0x00000002022a7825 */ /* 0x001fc800078e0222 */
[C---:B-1----:R-:W-:Y:S01]  /*1690*/  IMAD.WIDE R90, R2.reuse, 0x2, R36 ;  /* 0x00000002025a7825 */ /* 0x042fe200078e0224 */
[----:B------:R0:W3:Y:S03]  /*16a0*/  LDG.E.U16 R145, [R42.64] ;  /* 0x000000042a917981 */ /* 0x0000e6000c1e1500 */
[C---:B------:R-:W-:Y:S02]  /*16b0*/  IMAD.WIDE R40, R2.reuse, 0x2, R10 ;  /* 0x0000000202287825 */ /* 0x040fe400078e020a */
[----:B------:R1:W4:Y:S04]  /*16c0*/  LDG.E.U16 R91, [R90.64] ;  /* 0x000000045a5b7981 */ /* 0x000328000c1e1500 */
[----:B------:R1:W4:Y:S01]  /*16d0*/  LDG.E.U16 R40, [R40.64] ;  /* 0x0000000428287981 */ /* 0x000322000c1e1500 */
[----:B0-----:R-:W-:-:S03]  /*16e0*/  IMAD.WIDE R42, R2, 0x2, R38 ;  /* 0x00000002022a7825 */ /* 0x001fc600078e0226 */
[----:B-1----:R0:W4:Y:S04]  /*16f0*/  LDG.E.U16 R90, [R96.64] ;  /* 0x00000004605a7981 */ /* 0x002128000c1e1500 */
[----:B------:R1:W4:Y:S01]  /*1700*/  LDG.E.U16 R89, [R42.64] ;  /* 0x000000042a597981 */ /* 0x000322000c1e1500 */
[----:B0-----:R-:W-:-:S04]  /*1710*/  IMAD.WIDE R96, R2, 0x2, R112 ;  /* 0x0000000202607825 */ /* 0x001fc800078e0270 */
[----:B-1----:R-:W-:Y:S01]  /*1720*/  IMAD.WIDE R42, R2, 0x2, R32 ;  /* 0x00000002022a7825 */ /* 0x002fe200078e0220 */
[----:B------:R-:W4:Y:S04]  /*1730*/  LDG.E.U16 R147, [R96.64] ;  /* 0x0000000460937981 */ /* 0x000f28000c1e1500 */
[----:B------:R0:W4:Y:S01]  /*1740*/  LDG.E.U16 R146, [R42.64] ;  /* 0x000000042a927981 */ /* 0x000122000c1e1500 */
[C---:B------:R-:W-:Y:S01]  /*1750*/  HMMA.16816.F32 R108, R68.reuse, R82, R108 ;  /* 0x00000052446c723c */ /* 0x040fe2000000186c */
[----:B------:R-:W-:Y:S02]  /*1760*/  FMUL R9, R92, c[0x0][0x188] ;  /* 0x000062005c097a20 */ /* 0x000fe40000400000 */
[----:B------:R-:W-:Y:S05]  /*1770*/  BAR.SYNC.DEFER_BLOCKING 0x0 ;  /* 0x0000000000007b1d */ /* 0x000fea0000010000 */
[----:B------:R-:W-:Y:S07]  /*1780*/  HMMA.16816.F32 R52, R68, R98, R52 ;  /* 0x000000624434723c */ /* 0x000fee0000001834 */
[----:B------:R-:W-:-:S05]  /*1790*/  FMUL R68, R93, c[0x0][0x188] ;  /* 0x000062005d447a20 */ /* 0x000fca0000400000 */
[----:B------:R-:W-:Y:S01]  /*17a0*/  FMNMX R68, R9, R68, !PT ;  /* 0x0000004409447209 */ /* 0x000fe20007800000 */
        /* <DEDUP_REMOVED lines=24> */
[----:B------:R-:W-:Y:S02]  /*1930*/  FMUL R9, R52, c[0x0][0x188] ;  /* 0x0000620034097a20 */ /* 0x000fe40000400000 */
[----:B0-----:R-:W-:-:S03]  /*1940*/  FMUL R42, R95, c[0x0][0x188] ;  /* 0x000062005f2a7a20 */ /* 0x001fc60000400000 */
[----:B------:R-:W-:Y:S01]  /*1950*/  FMNMX R68, R9, R68, !PT ;  /* 0x0000004409447209 */ /* 0x000fe20007800000 */
[----:B------:R-:W-:Y:S02]  /*1960*/  FMUL R9, R94, c[0x0][0x188] ;  /* 0x000062005e097a20 */ /* 0x000fe40000400000 */
[----:B------:R-:W-:-:S03]  /*1970*/  FMUL R41, R53, c[0x0][0x188] ;  /* 0x0000620035297a20 */ /* 0x000fc60000400000 */
[----:B------:R-:W-:Y:S01]  /*1980*/  FMNMX R42, R9, R42, !PT ;  /* 0x0000002a092a7209 */ /* 0x000fe20007800000 */
[----:B------:R-:W-:Y:S01]  /*1990*/  FMUL R9, R106, c[0x0][0x188] ;  /* 0x000062006a097a20 */ /* 0x000fe20000400000 */
[----:B------:R-:W-:-:S04]  /*19a0*/  FMNMX R41, R41, R68, !PT ;  /* 0x0000004429297209 */ /* 0x000fc80007800000 */
[----:B------:R-:W-:Y:S01]  /*19b0*/  FMNMX R42, R9, R42, !PT ;  /* 0x0000002a092a7209 */ /* 0x000fe20007800000 */
[----:B------:R-:W-:Y:S01]  /*19c0*/  FMUL R9, R107, c[0x0][0x188] ;  /* 0x000062006b097a20 */ /* 0x000fe20000400000 */
[----:B------:R-:W0:Y:S04]  /*19d0*/  SHFL.BFLY PT, R68, R41, 0x2, 0x1f ;  /* 0x0c401f0029447f89 */ /* 0x000e2800000e0000 */
[----:B------:R-:W-:Y:S01]  /*19e0*/  FMNMX R42, R9, R42, !PT ;  /* 0x0000002a092a7209 */ /* 0x000fe20007800000 */
[----:B------:R-:W-:-:S05]  /*19f0*/  FMUL R9, R102, c[0x0][0x188] ;  /* 0x0000620066097a20 */ /* 0x000fca0000400000 */
[----:B------:R-:W-:Y:S01]  /*1a00*/  FMNMX R42, R9, R42, !PT ;  /* 0x0000002a092a7209 */ /* 0x000fe20007800000 */
[----:B------:R-:W-:-:S05]  /*1a10*/  FMUL R9, R103, c[0x0][0x188] ;  /* 0x0000620067097a20 */ /* 0x000fca0000400000 */
[----:B------:R-:W-:Y:S01]  /*1a20*/  FMNMX R42, R9, R42, !PT ;  /* 0x0000002a092a7209 */ /* 0x000fe20007800000 */
[----:B------:R-:W-:-:S05]  /*1a30*/  FMUL R9, R74, c[0x0][0x188] ;  /* 0x000062004a097a20 */ /* 0x000fca0000400000 */
[----:B------:R-:W-:Y:S01]  /*1a40*/  FMNMX R42, R9, R42, !PT ;  /* 0x0000002a092a7209 */ /* 0x000fe20007800000 */
[----:B------:R-:W-:Y:S01]  /*1a50*/  FMUL R9, R75, c[0x0][0x188] ;  /* 0x000062004b097a20 */ /* 0x000fe20000400000 */
[----:B0-----:R-:W-:-:S04]  /*1a60*/  FMNMX R68, R41, R68, !PT ;  /* 0x0000004429447209 */ /* 0x001fc80007800000 */
        /* <DEDUP_REMOVED lines=9> */
[----:B------:R-:W-:Y:S02]  /*1b00*/  FMNMX R42, R9, R42, !PT ;  /* 0x0000002a092a7209 */ /* 0x000fe40007800000 */
[----:B0-----:R-:W-:Y:S01]  /*1b10*/  FMNMX R9, R68, R41, !PT ;  /* 0x0000002944097209 */ /* 0x001fe20007800000 */
[----:B------:R-:W-:-:S05]  /*1b20*/  FMUL R41, R110, c[0x0][0x188] ;  /* 0x000062006e297a20 */ /* 0x000fca0000400000 */
[----:B------:R-:W-:Y:S01]  /*1b30*/  FMNMX R42, R41, R42, !PT ;  /* 0x0000002a292a7209 */ /* 0x000fe20007800000 */
[----:B------:R-:W-:-:S05]  /*1b40*/  FMUL R41, R111, c[0x0][0x188] ;  /* 0x000062006f297a20 */ /* 0x000fca0000400000 */
[----:B------:R-:W-:Y:S01]  /*1b50*/  FMNMX R42, R41, R42, !PT ;  /* 0x0000002a292a7209 */ /* 0x000fe20007800000 */
[----:B------:R-:W-:-:S05]  /*1b60*/  FMUL R41, R54, c[0x0][0x188] ;  /* 0x0000620036297a20 */ /* 0x000fca0000400000 */
[----:B------:R-:W-:Y:S01]  /*1b70*/  FMNMX R42, R41, R42, !PT ;  /* 0x0000002a292a7209 */ /* 0x000fe20007800000 */
[----:B------:R-:W-:-:S05]  /*1b80*/  FMUL R41, R55, c[0x0][0x188] ;  /* 0x0000620037297a20 */ /* 0x000fca0000400000 */
[----:B------:R-:W-:-:S05]  /*1b90*/  FMNMX R41, R41, R42, !PT ;  /* 0x0000002a29297209 */ /* 0x000fca0007800000 */
[----:B------:R-:W0:Y:S01]  /*1ba0*/  SHFL.BFLY PT, R68, R41, 0x2, 0x1f ;  /* 0x0c401f0029447f89 */ /* 0x000e2200000e0000 */
[----:B------:R-:W-:-:S05]  /*1bb0*/  FMNMX R9, R9, R8, !PT ;  /* 0x0000000809097209 */ /* 0x000fca0007800000 */
[----:B------:R-:W-:-:S04]  /*1bc0*/  FFMA R93, R93, c[0x0][0x188], -R9 ;  /* 0x000062005d5d7a23 */ /* 0x000fc80000000809 */
[----:B------:R-:W-:Y:S01]  /*1bd0*/  FMUL R69, R93, 1.4426950216293334961 ;  /* 0x3fb8aa3b5d457820 */ /* 0x000fe20000400000 */
[----:B-----5:R-:W-:Y:S01]  /*1be0*/  STS.U16 [R0+0x1800], R144 ;  /* 0x0018009000007388 */ /* 0x020fe20000000400 */
[----:B------:R-:W-:Y:S02]  /*1bf0*/  FFMA R43, R104, c[0x0][0x188], -R9 ;  /* 0x00006200682b7a23 */ /* 0x000fe40000000809 */
[----:B------:R1:W-:Y:S01]  /*1c00*/  MUFU.EX2 R104, R69 ;  /* 0x0000004500687308 */ /* 0x0003e20000000800 */
[----:B0-----:R-:W-:-:S05]  /*1c10*/  FMNMX R68, R41, R68, !PT ;  /* 0x0000004429447209 */ /* 0x001fca0007800000 */
[----:B-1----:R-:W0:Y:S04]  /*1c20*/  SHFL.BFLY PT, R69, R68, 0x1, 0x1f ;  /* 0x0c201f0044457f89 */ /* 0x002e2800000e0000 */
[----:B--2---:R-:W-:Y:S01]  /*1c30*/  STS.U16 [R0+0x1400], R47 ;  /* 0x0014002f00007388 */ /* 0x004fe20000000400 */
[----:B------:R-:W-:-:S03]  /*1c40*/  FFMA R64, R64, c[0x0][0x188], -R9 ;  /* 0x0000620040407a23 */ /* 0x000fc60000000809 */
[----:B---3--:R-:W-:Y:S04]  /*1c50*/  STS.U16 [R0+0x1c00], R145 ;  /* 0x001c009100007388 */ /* 0x008fe80000000400 */
[----:B----4-:R1:W-:Y:S04]  /*1c60*/  STS.U16 [R0+0x1000], R40 ;  /* 0x0010002800007388 */ /* 0x0103e80000000400 */
[----:B------:R-:W-:Y:S04]  /*1c70*/  STS.U16 [R158+0x1100], R44 ;  /* 0x0011002c9e007388 */ /* 0x000fe80000000400 */
[----:B------:R-:W-:Y:S04]  /*1c80*/  STS.U16 [R158+0x1500], R143 ;  /* 0x0015008f9e007388 */ /* 0x000fe80000000400 */
[----:B------:R2:W-:Y:S04]  /*1c90*/  STS.U16 [R158+0x1900], R80 ;  /* 0x001900509e007388 */ /* 0x0005e80000000400 */
[----:B------:R-:W-:Y:S04]  /*1ca0*/  STS.U16 [R158+0x1d00], R91 ;  /* 0x001d005b9e007388 */ /* 0x000fe80000000400 */
[----:B------:R-:W-:Y:S04]  /*1cb0*/  STS.U16 [R156+0x1200], R46 ;  /* 0x0012002e9c007388 */ /* 0x000fe80000000400 */
[----:B------:R-:W-:Y:S04]  /*1cc0*/  STS.U16 [R156+0x1600], R88 ;  /* 0x001600589c007388 */ /* 0x000fe80000000400 */
[----:B------:R-:W-:Y:S04]  /*1cd0*/  STS.U16 [R156+0x1a00], R90 ;  /* 0x001a005a9c007388 */ /* 0x000fe80000000400 */
[----:B------:R-:W-:Y:S04]  /*1ce0*/  STS.U16 [R156+0x1e00], R89 ;  /* 0x001e00599c007388 */ /* 0x000fe80000000400 */
[----:B------:R-:W-:Y:S04]  /*1cf0*/  STS.U16 [R155+0x1300], R45 ;  /* 0x0013002d9b007388 */ /* 0x000fe80000000400 */
[----:B------:R3:W-:Y:S04]  /*1d00*/  STS.U16 [R155+0x1700], R81 ;  /* 0x001700519b007388 */ /* 0x0007e80000000400 */
[----:B------:R-:W-:Y:S04]  /*1d10*/  STS.U16 [R155+0x1b00], R146 ;  /* 0x001b00929b007388 */ /* 0x000fe80000000400 */
[----:B------:R-:W-:Y:S04]  /*1d20*/  STS.U16 [R155+0x1f00], R147 ;  /* 0x001f00939b007388 */ /* 0x000fe80000000400 */
[----:B------:R-:W-:Y:S01]  /*1d30*/  BAR.SYNC.DEFER_BLOCKING 0x0 ;  /* 0x0000000000007b1d */ /* 0x000fe20000010000 */
[----:B0-----:R-:W-:Y:S01]  /*1d40*/  FMNMX R68, R68, R69, !PT ;  /* 0x0000004544447209 */ /* 0x001fe20007800000 */
[----:B------:R-:W-:-:S02]  /*1d50*/  FFMA R48, R48, c[0x0][0x188], -R9 ;  /* 0x0000620030307a23 */ /* 0x000fc40000000809 */
[--C-:B------:R-:W-:Y:S01]  /*1d60*/  FFMA R49, R49, c[0x0][0x188], -R9.reuse ;  /* 0x0000620031317a23 */ /* 0x100fe20000000809 */
[----:B-1----:R-:W-:Y:S01]  /*1d70*/  FMNMX R40, R68, R7, !PT ;  /* 0x0000000744287209 */ /* 0x002fe20007800000 */
[--C-:B------:R-:W-:Y:S02]  /*1d80*/  FFMA R65, R65, c[0x0][0x188], -R9.reuse ;  /* 0x0000620041417a23 */ /* 0x100fe40000000809 */
[----:B------:R-:W-:Y:S02]  /*1d90*/  FFMA R92, R92, c[0x0][0x188], -R9 ;  /* 0x000062005c5c7a23 */ /* 0x000fe40000000809 */
[----:B------:R-:W-:Y:S02]  /*1da0*/  FMUL R64, R64, 1.4426950216293334961 ;  /* 0x3fb8aa3b40407820 */ /* 0x000fe40000400000 */
[----:B------:R-:W-:Y:S02]  /*1db0*/  FMUL R48, R48, 1.4426950216293334961 ;  /* 0x3fb8aa3b30307820 */ /* 0x000fe40000400000 */
[----:B------:R-:W-:-:S02]  /*1dc0*/  FMUL R49, R49, 1.4426950216293334961 ;  /* 0x3fb8aa3b31317820 */ /* 0x000fc40000400000 */
[----:B------:R-:W-:Y:S02]  /*1dd0*/  FADD R8, -R9, R8 ;  /* 0x0000000809087221 */ /* 0x000fe40000000100 */
[----:B------:R-:W-:Y:S01]  /*1de0*/  FADD R7, -R40, R7 ;  /* 0x0000000728077221 */ /* 0x000fe20000000100 */
[----:B------:R-:W0:Y:S01]  /*1df0*/  LDSM.16.M88.4 R44, [R5+0x1000] ;  /* 0x00100000052c783b */ /* 0x000e220000000200 */
[----:B------:R-:W-:Y:S02]  /*1e00*/  FFMA R105, R105, c[0x0][0x188], -R9 ;  /* 0x0000620069697a23 */ /* 0x000fe40000000809 */
[--C-:B------:R-:W-:Y:S01]  /*1e10*/  FFMA R94, R94, c[0x0][0x188], -R40.reuse ;  /* 0x000062005e5e7a23 */ /* 0x100fe20000000828 */
[----:B------:R-:W1:Y:S01]  /*1e20*/  LDSM.16.M88.4 R68, [R5+0x1400] ;  /* 0x001400000544783b */ /* 0x000e620000000200 */
[--C-:B------:R-:W-:Y:S02]  /*1e30*/  FFMA R95, R95, c[0x0][0x188], -R40.reuse ;  /* 0x000062005f5f7a23 */ /* 0x100fe40000000828 */
[--C-:B------:R-:W-:Y:S01]  /*1e40*/  FFMA R106, R106, c[0x0][0x188], -R40.reuse ;  /* 0x000062006a6a7a23 */ /* 0x100fe20000000828 */
[----:B------:R-:W4:Y:S01]  /*1e50*/  LDSM.16.M88.4 R88, [R5+0x1800] ;  /* 0x001800000558783b */ /* 0x000f220000000200 */
[----:B------:R-:W-:Y:S01]  /*1e60*/  FFMA R107, R107, c[0x0][0x188], -R40 ;  /* 0x000062006b6b7a23 */ /* 0x000fe20000000828 */
[----:B------:R5:W-:Y:S01]  /*1e70*/  MUFU.EX2 R99, R64 ;  /* 0x0000004000637308 */ /* 0x000be20000000800 */
[----:B------:R-:W-:-:S02]  /*1e80*/  FMUL R96, R65, 1.4426950216293334961 ;  /* 0x3fb8aa3b41607820 */ /* 0x000fc40000400000 */
[--C-:B------:R-:W-:Y:S02]  /*1e90*/  FFMA R52, R52, c[0x0][0x188], -R9.reuse ;  /* 0x0000620034347a23 */ /* 0x100fe40000000809 */
[--C-:B------:R-:W-:Y:S02]  /*1ea0*/  FFMA R53, R53, c[0x0][0x188], -R9.reuse ;  /* 0x0000620035357a23 */ /* 0x100fe40000000809 */
[----:B------:R-:W-:Y:S01]  /*1eb0*/  FMUL R92, R92, 1.4426950216293334961 ;  /* 0x3fb8aa3b5c5c7820 */ /* 0x000fe20000400000 */
[----:B------:R2:W-:Y:S01]  /*1ec0*/  MUFU.EX2 R98, R48 ;  /* 0x0000003000627308 */ /* 0x0005e20000000800 */
[----:B------:R-:W-:Y:S02]  /*1ed0*/  FFMA R100, R100, c[0x0][0x188], -R9 ;  /* 0x0000620064647a23 */ /* 0x000fe40000000809 */
[----:B------:R-:W-:Y:S02]  /*1ee0*/  FMUL R8, R8, 1.4426950216293334961 ;  /* 0x3fb8aa3b08087820 */ /* 0x000fe40000400000 */
[----:B------:R-:W-:-:S02]  /*1ef0*/  FMUL R7, R7, 1.4426950216293334961 ;  /* 0x3fb8aa3b07077820 */ /* 0x000fc40000400000 */
[----:B------:R-:W-:Y:S01]  /*1f00*/  FMUL R93, R105, 1.4426950216293334961 ;  /* 0x3fb8aa3b695d7820 */ /* 0x000fe20000400000 */
[----:B------:R3:W-:Y:S01]  /*1f10*/  MUFU.EX2 R65, R49 ;  /* 0x0000003100417308 */ /* 0x0007e20000000800 */
[----:B-----5:R-:W-:Y:S02]  /*1f20*/  FMUL R64, R94, 1.4426950216293334961 ;  /* 0x3fb8aa3b5e407820 */ /* 0x020fe40000400000 */
[----:B------:R-:W-:Y:S02]  /*1f30*/  FMUL R95, R95, 1.4426950216293334961 ;  /* 0x3fb8aa3b5f5f7820 */ /* 0x000fe40000400000 */
[----:B--2---:R-:W-:Y:S02]  /*1f40*/  FMUL R48, R106, 1.4426950216293334961 ;  /* 0x3fb8aa3b6a307820 */ /* 0x004fe40000400000 */
[----:B------:R-:W-:Y:S02]  /*1f50*/  FMUL R43, R43, 1.4426950216293334961 ;  /* 0x3fb8aa3b2b2b7820 */ /* 0x000fe40000400000 */
[----:B---3--:R-:W-:Y:S01]  /*1f60*/  FMUL R49, R107, 1.4426950216293334961 ;  /* 0x3fb8aa3b6b317820 */ /* 0x008fe20000400000 */
[----:B------:R2:W-:Y:S01]  /*1f70*/  MUFU.EX2 R142, R92 ;  /* 0x0000005c008e7308 */ /* 0x0005e20000000800 */
[----:B------:R-:W-:-:S02]  /*1f80*/  FFMA R72, R72, c[0x0][0x188], -R9 ;  /* 0x0000620048487a23 */ /* 0x000fc40000000809 */
[----:B------:R-:W-:Y:S02]  /*1f90*/  FFMA R73, R73, c[0x0][0x188], -R9 ;  /* 0x0000620049497a23 */ /* 0x000fe40000000809 */
[----:B------:R-:W-:Y:S02]  /*1fa0*/  FMUL R52, R52, 1.4426950216293334961 ;  /* 0x3fb8aa3b34347820 */ /* 0x000fe40000400000 */
[----:B------:R-:W-:Y:S02]  /*1fb0*/  FMUL R53, R53, 1.4426950216293334961 ;  /* 0x3fb8aa3b35357820 */ /* 0x000fe40000400000 */
[----:B------:R-:W-:Y:S01]  /*1fc0*/  FFMA R74, R74, c[0x0][0x188], -R40 ;  /* 0x000062004a4a7a23 */ /* 0x000fe20000000828 */
[----:B------:R-:W3:Y:S01]  /*1fd0*/  MUFU.EX2 R8, R8 ;  /* 0x0000000800087308 */ /* 0x000ee20000000800 */
[----:B--2---:R-:W-:Y:S02]  /*1fe0*/  FMUL R92, R100, 1.4426950216293334961 ;  /* 0x3fb8aa3b645c7820 */ /* 0x004fe40000400000 */
[----:B------:R-:W-:-:S05]  /*1ff0*/  FMUL R41, R73, 1.4426950216293334961 ;  /* 0x3fb8aa3b49297820 */ /* 0x000fca0000400000 */
[----:B------:R-:W-:Y:S08]  /*2000*/  MUFU.EX2 R100, R95 ;  /* 0x0000005f00647308 */ /* 0x000ff00000000800 */
[----:B------:R-:W-:Y:S08]  /*2010*/  MUFU.EX2 R7, R7 ;  /* 0x0000000700077308 */ /* 0x000ff00000000800 */
[----:B------:R2:W-:Y:S08]  /*2020*/  MUFU.EX2 R97, R43 ;  /* 0x0000002b00617308 */ /* 0x0005f00000000800 */
[----:B------:R-:W-:Y:S01]  /*2030*/  MUFU.EX2 R93, R93 ;  /* 0x0000005d005d7308 */ /* 0x000fe20000000800 */
[----:B--2---:R-:W-:-:S07]  /*2040*/  FMUL R43, R72, 1.4426950216293334961 ;  /* 0x3fb8aa3b482b7820 */ /* 0x004fce0000400000 */
[----:B------:R-:W2:Y:S08]  /*2050*/  MUFU.EX2 R64, R64 ;  /* 0x0000004000407308 */ /* 0x000eb00000000800 */
[----:B------:R-:W-:Y:S08]  /*2060*/  MUFU.EX2 R48, R48 ;  /* 0x0000003000307308 */ /* 0x000ff00000000800 */
[----:B------:R-:W5:Y:S08]  /*2070*/  MUFU.EX2 R49, R49 ;  /* 0x0000003100317308 */ /* 0x000f700000000800 */
[----:B------:R0:W-:Y:S08]  /*2080*/  MUFU.EX2 R95, R52 ;  /* 0x00000034005f7308 */ /* 0x0001f00000000800 */
[----:B------:R1:W-:Y:S01]  /*2090*/  MUFU.EX2 R94, R53 ;  /* 0x00000035005e7308 */ /* 0x0003e20000000800 */
[----:B0-----:R-:W-:-:S02]  /*20a0*/  FMUL R52, R74, 1.4426950216293334961 ;  /* 0x3fb8aa3b4a347820 */ /* 0x001fc40000400000 */
[--C-:B-1----:R-:W-:Y:S02]  /*20b0*/  FFMA R53, R75, c[0x0][0x188], -R40.reuse ;  /* 0x000062004b357a23 */ /* 0x102fe40000000828 */
[----:B------:R-:W0:Y:S01]  /*20c0*/  LDSM.16.M88.4 R72, [R5+0x1c00] ;  /* 0x001c00000548783b */ /* 0x000e220000000200 */
[----:B---3--:R-:W-:Y:S01]  /*20d0*/  FMUL R80, R8, R56 ;  /* 0x0000003808507220 */ /* 0x008fe20000400000 */
[----:B------:R-:W-:Y:S01]  /*20e0*/  F2FP.PACK_AB R56, R104, R142 ;  /* 0x0000008e6838723e */ /* 0x000fe200000000ff */
[----:B------:R-:W-:Y:S01]  /*20f0*/  FMUL R81, R8, R57 ;  /* 0x0000003908517220 */ /* 0x000fe20000400000 */
[----:B--2---:R-:W-:Y:S01]  /*2100*/  F2FP.PACK_AB R57, R100, R64 ;  /* 0x000000406439723e */ /* 0x004fe200000000ff */
[----:B------:R-:W-:Y:S01]  /*2110*/  FMUL R82, R7, R58 ;  /* 0x0000003a07527220 */ /* 0x000fe20000400000 */
[----:B------:R-:W-:Y:S01]  /*2120*/  F2FP.PACK_AB R58, R93, R97 ;  /* 0x000000615d3a723e */ /* 0x000fe200000000ff */
[----:B------:R-:W-:Y:S01]  /*2130*/  FMUL R83, R7, R59 ;  /* 0x0000003b07537220 */ /* 0x000fe20000400000 */
[----:B-----5:R-:W-:Y:S01]  /*2140*/  F2FP.PACK_AB R59, R49, R48 ;  /* 0x00000030313b723e */ /* 0x020fe200000000ff */
[----:B------:R-:W-:-:S02]  /*2150*/  FFMA R102, R102, c[0x0][0x188], -R40 ;  /* 0x0000620066667a23 */ /* 0x000fc40000000828 */
[----:B------:R-:W-:Y:S02]  /*2160*/  FFMA R103, R103, c[0x0][0x188], -R40 ;  /* 0x0000620067677a23 */ /* 0x000fe40000000828 */
[----:B------:R-:W-:Y:S02]  /*2170*/  FFMA R101, R101, c[0x0][0x188], -R9 ;  /* 0x0000620065657a23 */ /* 0x000fe40000000809 */
[----:B------:R-:W-:Y:S01]  /*2180*/  FMUL R102, R102, 1.4426950216293334961 ;  /* 0x3fb8aa3b66667820 */ /* 0x000fe20000400000 */
[----:B------:R-:W-:Y:S01]  /*2190*/  HMMA.16816.F32 R80, R56, R44, R80 ;  /* 0x0000002c3850723c */ /* 0x000fe20000001850 */
[C---:B------:R-:W-:Y:S02]  /*21a0*/  FMUL R76, R8.reuse, R76 ;  /* 0x0000004c084c7220 */ /* 0x040fe40000400000 */
[----:B------:R-:W-:Y:S02]  /*21b0*/  FMUL R77, R8, R77 ;  /* 0x0000004d084d7220 */ /* 0x000fe40000400000 */
[----:B------:R-:W-:-:S02]  /*21c0*/  FMUL R78, R7, R78 ;  /* 0x0000004e074e7220 */ /* 0x000fc40000400000 */
[----:B------:R-:W-:Y:S02]  /*21d0*/  FMUL R79, R7, R79 ;  /* 0x0000004f074f7220 */ /* 0x000fe40000400000 */
[----:B------:R-:W-:Y:S02]  /*21e0*/  FMUL R45, R103, 1.4426950216293334961 ;  /* 0x3fb8aa3b672d7820 */ /* 0x000fe40000400000 */
[----:B------:R-:W-:Y:S01]  /*21f0*/  FMUL R42, R101, 1.4426950216293334961 ;  /* 0x3fb8aa3b652a7820 */ /* 0x000fe20000400000 */
[----:B------:R-:W1:Y:S01]  /*2200*/  MUFU.EX2 R92, R92 ;  /* 0x0000005c005c7308 */ /* 0x000e620000000800 */
[----:B------:R-:W-:Y:S01]  /*2210*/  FMUL R53, R53, 1.4426950216293334961 ;  /* 0x3fb8aa3b35357820 */ /* 0x000fe20000400000 */
[----:B------:R-:W-:Y:S01]  /*2220*/  HMMA.16816.F32 R76, R56, R68, R76 ;  /* 0x00000044384c723c */ /* 0x000fe2000000184c */
[----:B------:R-:W-:-:S05]  /*2230*/  FADD R104, R142, R104 ;  /* 0x000000688e687221 */ /* 0x000fca0000000000 */
[----:B------:R-:W2:Y:S01]  /*2240*/  MUFU.EX2 R44, R102 ;  /* 0x00000066002c7308 */ /* 0x000ea20000000800 */
[----:B------:R-:W-:Y:S02]  /*2250*/  FADD R69, R64, R100 ;  /* 0x0000006440457221 */ /* 0x000fe40000000000 */
[----:B------:R-:W-:-:S05]  /*2260*/  FFMA R66, R66, c[0x0][0x188], -R40 ;  /* 0x0000620042427a23 */ /* 0x000fca0000000828 */
[----:B------:R-:W3:Y:S01]  /*2270*/  MUFU.EX2 R45, R45 ;  /* 0x0000002d002d7308 */ /* 0x000ee20000000800 */
[C---:B------:R-:W-:Y:S02]  /*2280*/  FMUL R60, R8.reuse, R60 ;  /* 0x0000003c083c7220 */ /* 0x040fe40000400000 */
[----:B------:R-:W-:Y:S02]  /*2290*/  FMUL R61, R8, R61 ;  /* 0x0000003d083d7220 */ /* 0x000fe40000400000 */
[----:B------:R-:W-:-:S03]  /*22a0*/  FMUL R62, R7, R62 ;  /* 0x0000003e073e7220 */ /* 0x000fc60000400000 */
[----:B------:R-:W5:Y:S01]  /*22b0*/  MUFU.EX2 R42, R42 ;  /* 0x0000002a002a7308 */ /* 0x000f620000000800 */
[----:B------:R-:W-:Y:S02]  /*22c0*/  FMUL R63, R7, R63 ;  /* 0x0000003f073f7220 */ /* 0x000fe40000400000 */
[----:B------:R-:W-:Y:S02]  /*22d0*/  FADD R104, R97, R104 ;  /* 0x0000006861687221 */ /* 0x000fe40000000000 */
[C---:B------:R-:W-:Y:S02]  /*22e0*/  FMUL R84, R8.reuse, R84 ;  /* 0x0000005408547220 */ /* 0x040fe40000400000 */
[----:B------:R-:W-:Y:S01]  /*22f0*/  FMUL R85, R8, R85 ;  /* 0x0000005508557220 */ /* 0x000fe20000400000 */
[----:B------:R-:W-:Y:S01]  /*2300*/  MUFU.EX2 R52, R52 ;  /* 0x0000003400347308 */ /* 0x000fe20000000800 */
[C---:B------:R-:W-:Y:S02]  /*2310*/  FMUL R86, R7.reuse, R86 ;  /* 0x0000005607567220 */ /* 0x040fe40000400000 */
[----:B------:R-:W-:-:S02]  /*2320*/  FMUL R87, R7, R87 ;  /* 0x0000005707577220 */ /* 0x000fc40000400000 */
[----:B------:R-:W-:-:S03]  /*2330*/  FADD R48, R48, R69 ;  /* 0x0000004530307221 */ /* 0x000fc60000000000 */
[----:B------:R-:W0:Y:S01]  /*2340*/  MUFU.EX2 R53, R53 ;  /* 0x0000003500357308 */ /* 0x000e220000000800 */
[----:B------:R-:W-:Y:S02]  /*2350*/  FMUL R64, R66, 1.4426950216293334961 ;  /* 0x3fb8aa3b42407820 */ /* 0x000fe40000400000 */
[----:B------:R-:W-:-:S05]  /*2360*/  FFMA R67, R67, c[0x0][0x188], -R40 ;  /* 0x0000620043437a23 */ /* 0x000fca0000000828 */
[----:B------:R-:W0:Y:S01]  /*2370*/  MUFU.EX2 R43, R43 ;  /* 0x0000002b002b7308 */ /* 0x000e220000000800 */
[----:B------:R-:W-:Y:S02]  /*2380*/  FADD R93, R93, R104 ;  /* 0x000000685d5d7221 */ /* 0x000fe40000000000 */
[----:B------:R-:W-:-:S05]  /*2390*/  FADD R49, R49, R48 ;  /* 0x0000003031317221 */ /* 0x000fca0000000000 */
[----:B------:R-:W2:Y:S01]  /*23a0*/  MUFU.EX2 R41, R41 ;  /* 0x0000002900297308 */ /* 0x000ea20000000800 */
[----:B------:R-:W-:Y:S01]  /*23b0*/  FMUL R66, R67, 1.4426950216293334961 ;  /* 0x3fb8aa3b43427820 */ /* 0x000fe20000400000 */
[----:B----4-:R-:W-:Y:S01]  /*23c0*/  HMMA.16816.F32 R60, R56, R88, R60 ;  /* 0x00000058383c723c */ /* 0x010fe2000000183c */
[----:B------:R-:W-:Y:S02]  /*23d0*/  FFMA R50, R50, c[0x0][0x188], -R40 ;  /* 0x0000620032327a23 */ /* 0x000fe40000000828 */
[----:B-1----:R-:W-:-:S03]  /*23e0*/  FADD R93, R92, R93 ;  /* 0x0000005d5c5d7221 */ /* 0x002fc60000000000 */
[----:B------:R-:W1:Y:S02]  /*23f0*/  MUFU.EX2 R64, R64 ;  /* 0x0000004000407308 */ /* 0x000e640000000800 */
[----:B0-----:R-:W-:Y:S01]  /*2400*/  HMMA.16816.F32 R56, R56, R72, R84 ;  /* 0x000000483838723c */ /* 0x001fe20000001854 */
[----:B------:R-:W-:Y:S02]  /*2410*/  FFMA R51, R51, c[0x0][0x188], -R40 ;  /* 0x0000620033337a23 */ /* 0x000fe40000000828 */
[----:B------:R-:W-:-:S04]  /*2420*/  FMUL R50, R50, 1.4426950216293334961 ;  /* 0x3fb8aa3b32327820 */ /* 0x000fc80000400000 */
[----:B--2---:R-:W-:Y:S01]  /*2430*/  FADD R84, R44, R49 ;  /* 0x000000312c547221 */ /* 0x004fe20000000000 */
[C---:B---3--:R-:W-:Y:S01]  /*2440*/  F2FP.PACK_AB R49, R45.reuse, R44 ;  /* 0x0000002c2d31723e */ /* 0x048fe200000000ff */
[----:B------:R-:W0:Y:S01]  /*2450*/  MUFU.EX2 R96, R96 ;  /* 0x0000006000607308 */ /* 0x000e220000000800 */
[----:B-----5:R-:W-:Y:S02]  /*2460*/  FADD R44, R42, R93 ;  /* 0x0000005d2a2c7221 */ /* 0x020fe40000000000 */
[----:B------:R-:W-:Y:S02]  /*2470*/  FADD R45, R45, R84 ;  /* 0x000000542d2d7221 */ /* 0x000fe40000000000 */
[----:B------:R-:W-:-:S03]  /*2480*/  FFMA R108, R108, c[0x0][0x188], -R9 ;  /* 0x000062006c6c7a23 */ /* 0x000fc60000000809 */
[----:B------:R-:W2:Y:S01]  /*2490*/  MUFU.EX2 R66, R66 ;  /* 0x0000004200427308 */ /* 0x000ea20000000800 */
[----:B------:R-:W-:Y:S01]  /*24a0*/  FMUL R68, R51, 1.4426950216293334961 ;  /* 0x3fb8aa3b33447820 */ /* 0x000fe20000400000 */
[----:B------:R-:W-:Y:S01]  /*24b0*/  F2FP.PACK_AB R51, R53, R52 ;  /* 0x000000343533723e */ /* 0x000fe200000000ff */
[----:B------:R-:W-:Y:S01]  /*24c0*/  FFMA R110, R110, c[0x0][0x188], -R40 ;  /* 0x000062006e6e7a23 */ /* 0x000fe20000000828 */
[----:B------:R-:W-:Y:S01]  /*24d0*/  F2FP.PACK_AB R48, R42, R92 ;  /* 0x0000005c2a30723e */ /* 0x000fe200000000ff */
[----:B------:R-:W-:Y:S02]  /*24e0*/  FADD R44, R43, R44 ;  /* 0x0000002c2b2c7221 */ /* 0x000fe40000000000 */
[----:B------:R-:W-:Y:S01]  /*24f0*/  FADD R52, R52, R45 ;  /* 0x0000002d34347221 */ /* 0x000fe20000000000 */
[----:B------:R3:W4:Y:S01]  /*2500*/  MUFU.EX2 R67, R50 ;  /* 0x0000003200437308 */ /* 0x0007220000000800 */
[----:B------:R-:W-:Y:S02]  /*2510*/  FMUL R105, R108, 1.4426950216293334961 ;  /* 0x3fb8aa3b6c697820 */ /* 0x000fe40000400000 */
[----:B------:R-:W-:-:S02]  /*2520*/  FFMA R109, R109, c[0x0][0x188], -R9 ;  /* 0x000062006d6d7a23 */ /* 0x000fc40000000809 */
[----:B------:R-:W-:Y:S01]  /*2530*/  FMUL R110, R110, 1.4426950216293334961 ;  /* 0x3fb8aa3b6e6e7820 */ /* 0x000fe20000400000 */
[----:B---3--:R-:W-:Y:S02]  /*2540*/  F2FP.PACK_AB R50, R41, R43 ;  /* 0x0000002b2932723e */ /* 0x008fe400000000ff */
[----:B------:R3:W5:Y:S01]  /*2550*/  MUFU.EX2 R72, R68 ;  /* 0x0000004400487308 */ /* 0x0007620000000800 */
[----:B------:R-:W-:Y:S02]  /*2560*/  FFMA R111, R111, c[0x0][0x188], -R40 ;  /* 0x000062006f6f7a23 */ /* 0x000fe40000000828 */
[----:B------:R-:W-:Y:S02]  /*2570*/  FADD R44, R41, R44 ;  /* 0x0000002c292c7221 */ /* 0x000fe40000000000 */
[----:B------:R-:W-:Y:S01]  /*2580*/  FADD R45, R53, R52 ;  /* 0x00000034352d7221 */ /* 0x000fe20000000000 */
[----:B------:R-:W-:Y:S01]  /*2590*/  HMMA.16816.F32 R80, R48, R46, R80 ;  /* 0x0000002e3050723c */ /* 0x000fe20000001850 */
[----:B------:R-:W-:-:S02]  /*25a0*/  FMUL R101, R109, 1.4426950216293334961 ;  /* 0x3fb8aa3b6d657820 */ /* 0x000fc40000400000 */
[----:B------:R-:W-:Y:S01]  /*25b0*/  FFMA R43, R54, c[0x0][0x188], -R40 ;  /* 0x00006200362b7a23 */ /* 0x000fe20000000828 */
[----:B------:R-:W4:Y:S01]  /*25c0*/  MUFU.EX2 R105, R105 ;  /* 0x0000006900697308 */ /* 0x000f220000000800 */
[----:B------:R-:W-:Y:S02]  /*25d0*/  FMUL R111, R111, 1.4426950216293334961 ;  /* 0x3fb8aa3b6f6f7820 */ /* 0x000fe40000400000 */
[----:B------:R-:W-:Y:S02]  /*25e0*/  FADD R47, R99, R44 ;  /* 0x0000002c632f7221 */ /* 0x000fe40000000000 */
[----:B-1----:R-:W-:-:S03]  /*25f0*/  FADD R45, R64, R45 ;  /* 0x0000002d402d7221 */ /* 0x002fc60000000000 */
[----:B------:R-:W1:Y:S01]  /*2600*/  MUFU.EX2 R42, R110 ;  /* 0x0000006e002a7308 */ /* 0x000e620000000800 */
[----:B------:R-:W-:Y:S02]  /*2610*/  FFMA R73, R55, c[0x0][0x188], -R40 ;  /* 0x0000620037497a23 */ /* 0x000fe40000000828 */
[----:B------:R-:W-:Y:S01]  /*2620*/  FMUL R43, R43, 1.4426950216293334961 ;  /* 0x3fb8aa3b2b2b7820 */ /* 0x000fe20000400000 */
[----:B---3--:R-:W-:Y:S01]  /*2630*/  HMMA.16816.F32 R68, R48, R70, R76 ;  /* 0x000000463044723c */ /* 0x008fe2000000184c */
[----:B0-----:R-:W-:Y:S01]  /*2640*/  FADD R85, R96, R47 ;  /* 0x0000002f60557221 */ /* 0x001fe20000000000 */
[----:B------:R-:W-:Y:S01]  /*2650*/  LDSM.16.M88.4 R52, [R159+0x1000] ;  /* 0x001000009f34783b */ /* 0x000fe20000000200 */
[----:B--2---:R-:W-:Y:S01]  /*2660*/  FADD R84, R66, R45 ;  /* 0x0000002d42547221 */ /* 0x004fe20000000000 */
[----:B------:R-:W0:Y:S01]  /*2670*/  MUFU.EX2 R101, R101 ;  /* 0x0000006500657308 */ /* 0x000e220000000800 */
[----:B------:R-:W-:Y:S01]  /*2680*/  FMUL R73, R73, 1.4426950216293334961 ;  /* 0x3fb8aa3b49497820 */ /* 0x000fe20000400000 */
[----:B------:R-:W-:Y:S01]  /*2690*/  LDSM.16.M88.4 R44, [R159+0x1800] ;  /* 0x001800009f2c783b */ /* 0x000fe20000000200 */
[----:B------:R-:W-:-:S05]  /*26a0*/  FADD R88, R98, R85 ;  /* 0x0000005562587221 */ /* 0x000fca0000000000 */
[----:B------:R-:W2:Y:S01]  /*26b0*/  MUFU.EX2 R41, R111 ;  /* 0x0000006f00297308 */ /* 0x000ea20000000800 */
[----:B----4-:R-:W-:Y:S01]  /*26c0*/  FADD R89, R67, R84 ;  /* 0x0000005443597221 */ /* 0x010fe20000000000 */
[----:B------:R-:W-:Y:S01]  /*26d0*/  LDSM.16.M88.4 R76, [R159+0x1400] ;  /* 0x001400009f4c783b */ /* 0x000fe20000000200 */
[----:B------:R-:W-:-:S05]  /*26e0*/  FADD R88, R65, R88 ;  /* 0x0000005841587221 */ /* 0x000fca0000000000 */
[----:B------:R-:W3:Y:S01]  /*26f0*/  MUFU.EX2 R43, R43 ;  /* 0x0000002b002b7308 */ /* 0x000ee20000000800 */
[----:B-----5:R-:W-:Y:S01]  /*2700*/  FADD R89, R72, R89 ;  /* 0x0000005948597221 */ /* 0x020fe20000000000 */
[----:B------:R-:W-:Y:S01]  /*2710*/  LDSM.16.M88.4 R84, [R159+0x1c00] ;  /* 0x001c00009f54783b */ /* 0x000fe20000000200 */
[----:B------:R-:W-:-:S05]  /*2720*/  FADD R88, R105, R88 ;  /* 0x0000005869587221 */ /* 0x000fca0000000000 */
[----:B------:R-:W4:Y:S01]  /*2730*/  MUFU.EX2 R73, R73 ;  /* 0x0000004900497308 */ /* 0x000f220000000800 */
[----:B-1----:R-:W-:Y:S02]  /*2740*/  FADD R92, R42, R89 ;  /* 0x000000592a5c7221 */ /* 0x002fe40000000000 */
[----:B0-----:R-:W-:Y:S02]  /*2750*/  FADD R88, R101, R88 ;  /* 0x0000005865587221 */ /* 0x001fe40000000000 */
[----:B--2---:R-:W-:Y:S02]  /*2760*/  FADD R92, R41, R92 ;  /* 0x0000005c295c7221 */ /* 0x004fe40000000000 */
[----:B------:R-:W-:Y:S02]  /*2770*/  FADD R89, R95, R88 ;  /* 0x000000585f597221 */ /* 0x000fe40000000000 */
[----:B---3--:R-:W-:Y:S02]  /*2780*/  FADD R92, R43, R92 ;  /* 0x0000005c2b5c7221 */ /* 0x008fe40000000000 */
[----:B------:R-:W-:Y:S01]  /*2790*/  FADD R89, R94, R89 ;  /* 0x000000595e597221 */ /* 0x000fe20000000000 */
[----:B------:R-:W-:Y:S01]  /*27a0*/  HMMA.16816.F32 R56, R48, R74, R56 ;  /* 0x0000004a3038723c */ /* 0x000fe20000001838 */
[----:B----4-:R-:W-:-:S03]  /*27b0*/  FADD R92, R73, R92 ;  /* 0x0000005c495c7221 */ /* 0x010fc60000000000 */
[----:B------:R-:W0:Y:S04]  /*27c0*/  SHFL.BFLY PT, R74, R89, 0x2, 0x1f ;  /* 0x0c401f00594a7f89 */ /* 0x000e2800000e0000 */
[----:B------:R-:W1:Y:S01]  /*27d0*/  SHFL.BFLY PT, R75, R92, 0x2, 0x1f ;  /* 0x0c401f005c4b7f89 */ /* 0x000e6200000e0000 */
[----:B------:R-:W-:Y:S07]  /*27e0*/  HMMA.16816.F32 R60, R48, R90, R60 ;  /* 0x0000005a303c723c */ /* 0x000fee000000183c */
[----:B------:R-:W-:-:S02]  /*27f0*/  F2FP.PACK_AB R48, R96, R99 ;  /* 0x000000636030723e */ /* 0x000fc400000000ff */
[----:B------:R-:W-:Y:S02]  /*2800*/  F2FP.PACK_AB R49, R66, R64 ;  /* 0x000000404231723e */ /* 0x000fe400000000ff */
[----:B------:R-:W-:Y:S02]  /*2810*/  F2FP.PACK_AB R50, R65, R98 ;  /* 0x000000624132723e */ /* 0x000fe400000000ff */
[----:B------:R-:W-:Y:S01]  /*2820*/  F2FP.PACK_AB R51, R72, R67 ;  /* 0x000000434833723e */ /* 0x000fe200000000ff */
[----:B0-----:R-:W-:Y:S02]  /*2830*/  FADD R74, R89, R74 ;  /* 0x0000004a594a7221 */ /* 0x001fe40000000000 */
[----:B-1----:R-:W-:-:S08]  /*2840*/  FADD R75, R92, R75 ;  /* 0x0000004b5c4b7221 */ /* 0x002fd00000000000 */
[C---:B------:R-:W-:Y:S01]  /*2850*/  HMMA.16816.F32 R60, R48.reuse, R44, R60 ;  /* 0x0000002c303c723c */ /* 0x040fe2000000183c */
[----:B------:R-:W0:Y:S04]  /*2860*/  SHFL.BFLY PT, R45, R74, 0x1, 0x1f ;  /* 0x0c201f004a2d7f89 */ /* 0x000e2800000e0000 */
[----:B------:R-:W1:Y:S03]  /*2870*/  SHFL.BFLY PT, R44, R75, 0x1, 0x1f ;  /* 0x0c201f004b2c7f89 */ /* 0x000e6600000e0000 */
[C---:B------:R-:W-:Y:S08]  /*2880*/  HMMA.16816.F32 R80, R48.reuse, R52, R80 ;  /* 0x000000343050723c */ /* 0x040ff00000001850 */
[C---:B------:R-:W-:Y:S08]  /*2890*/  HMMA.16816.F32 R68, R48.reuse, R76, R68 ;  /* 0x0000004c3044723c */ /* 0x040ff00000001844 */
[----:B------:R-:W-:Y:S01]  /*28a0*/  HMMA.16816.F32 R48, R48, R84, R56 ;  /* 0x000000543030723c */ /* 0x000fe20000001838 */
[----:B------:R-:W-:-:S04]  /*28b0*/  IADD3 R3, R3, 0x40, RZ ;  /* 0x0000004003037810 */ /* 0x000fc80007ffe0ff */
[----:B------:R-:W-:Y:S02]  /*28c0*/  ISETP.GE.AND P0, PT, R3, c[0x0][0x1d0], PT ;  /* 0x0000740003007a0c */ /* 0x000fe40003f06270 */
[----:B------:R-:W-:Y:S02]  /*28d0*/  F2FP.PACK_AB R64, R101, R105 ;  /* 0x000000696540723e */ /* 0x000fe400000000ff */
[----:B------:R-:W-:Y:S02]  /*28e0*/  F2FP.PACK_AB R65, R41, R42 ;  /* 0x0000002a2941723e */ /* 0x000fe400000000ff */
[----:B------:R-:W-:Y:S02]  /*28f0*/  F2FP.PACK_AB R66, R94, R95 ;  /* 0x0000005f5e42723e */ /* 0x000fe400000000ff */
[----:B------:R-:W-:Y:S01]  /*2900*/  F2FP.PACK_AB R67, R73, R43 ;  /* 0x0000002b4943723e */ /* 0x000fe200000000ff */
[----:B0-----:R-:W-:Y:S01]  /*2910*/  FADD R45, R74, R45 ;  /* 0x0000002d4a2d7221 */ /* 0x001fe20000000000 */
[----:B------:R-:W-:Y:S01]  /*2920*/  MOV R41, 0x40 ;  /* 0x0000004000297802 */ /* 0x000fe20000000f00 */
[----:B-1----:R-:W-:-:S02]  /*2930*/  FADD R44, R75, R44 ;  /* 0x0000002c4b2c7221 */ /* 0x002fc40000000000 */
[----:B------:R-:W-:Y:S02]  /*2940*/  FFMA R135, R8, R135, R45 ;  /* 0x0000008708877223 */ /* 0x000fe4000000002d */
[----:B------:R-:W-:Y:S01]  /*2950*/  HMMA.16816.F32 R56, R64, R54, R80 ;  /* 0x000000364038723c */ /* 0x000fe20000001850 */
[----:B------:R-:W-:Y:S01]  /*2960*/  FFMA R134, R7, R134, R44 ;  /* 0x0000008607867223 */ /* 0x000fe2000000002c */
[----:B------:R-:W-:Y:S01]  /*2970*/  MOV R7, R40 ;  /* 0x0000002800077202 */ /* 0x000fe20000000f00 */
[C---:B------:R-:W-:Y:S02]  /*2980*/  IMAD R2, R41.reuse, c[0x0][0x1b4], R2 ;  /* 0x00006d0029027a24 */ /* 0x040fe400078e0202 */
[----:B------:R-:W-:-:S03]  /*2990*/  IMAD R4, R41, c[0x0][0x1a4], R4 ;  /* 0x0000690029047a24 */ /* 0x000fc600078e0204 */
[----:B------:R-:W-:Y:S01]  /*29a0*/  HMMA.16816.F32 R76, R64, R78, R68 ;  /* 0x0000004e404c723c */ /* 0x000fe20000001844 */
[----:B------:R-:W-:-:S07]  /*29b0*/  IMAD.MOV.U32 R8, RZ, RZ, R9 ;  /* 0x000000ffff087224 */ /* 0x000fce00078e0009 */
[C---:B------:R-:W-:Y:S08]  /*29c0*/  HMMA.16816.F32 R60, R64.reuse, R46, R60 ;  /* 0x0000002e403c723c */ /* 0x040ff0000000183c */
[----:B------:R-:W-:Y:S01]  /*29d0*/  HMMA.16816.F32 R84, R64, R86, R48 ;  /* 0x000000564054723c */ /* 0x000fe20000001830 */
[----:B------:R-:W-:Y:S01]  /*29e0*/  @P0 CALL.REL.NOINC `(.L_x_0) ;  /* 0x0000001000000944 */ /* 0x000fe20003c00000 */
[----:B------:R-:W-:Y:S06]  /*29f0*/  BRA `(.L_x_1) ;  /* 0xffffe6b000007947 */ /* 0x000fec000383ffff */
.L_x_0:
[C---:B0-----:R-:W-:Y:S01]  /*2a00*/  FMUL R0, R135.reuse, 8388608 ;  /* 0x4b00000087007820 */ /* 0x041fe20000400000 */
[----:B------:R-:W-:Y:S01]  /*2a10*/  FSETP.GEU.AND P2, PT, R135, 1.175494350822287508e-38, PT ;  /* 0x008000008700780b */ /* 0x000fe20003f4e000 */
[C---:B------:R-:W-:Y:S01]  /*2a20*/  FMUL R2, R134.reuse, 8388608 ;  /* 0x4b00000086027820 */ /* 0x040fe20000400000 */
[----:B------:R-:W-:Y:S01]  /*2a30*/  FSETP.GEU.AND P3, PT, R134, 1.175494350822287508e-38, PT ;  /* 0x008000008600780b */ /* 0x000fe20003f6e000 */
[----:B------:R-:W-:Y:S01]  /*2a40*/  IMAD R8, R164, c[0x0][0x1c0], RZ ;  /* 0x00007000a4087a24 */ /* 0x000fe200078e02ff */
[----:B------:R-:W-:Y:S01]  /*2a50*/  FSEL R0, R0, R135, !P2 ;  /* 0x0000008700007208 */ /* 0x000fe20005000000 */
[----:B------:R-:W-:Y:S01]  /*2a60*/  IMAD R10, R157, c[0x0][0x1c4], RZ ;  /* 0x000071009d0a7a24 */ /* 0x000fe200078e02ff */
[----:B------:R-:W-:Y:S01]  /*2a70*/  SHF.L.U32 R4, R161, 0x2, RZ ;  /* 0x00000002a1047819 */ /* 0x000fe200000006ff */
[----:B------:R-:W-:Y:S01]  /*2a80*/  BAR.SYNC.DEFER_BLOCKING 0x0 ;  /* 0x0000000000007b1d */ /* 0x000fe20000010000 */
[----:B------:R-:W-:Y:S01]  /*2a90*/  SHF.R.U32.HI R5, RZ, 0x1, R161 ;  /* 0x00000001ff057819 */ /* 0x000fe200000116a1 */
[----:B------:R-:W-:Y:S01]  /*2aa0*/  IMAD.MOV.U32 R42, RZ, RZ, c[0x0][0x1c8] ;  /* 0x00007200ff2a7624 */ /* 0x000fe200078e00ff */
[----:B------:R-:W-:-:S02]  /*2ab0*/  FSEL R2, R2, R134, !P3 ;  /* 0x0000008602027208 */ /* 0x000fc40005800000 */
[----:B------:R-:W-:Y:S02]  /*2ac0*/  IADD3 R3, R0, -0x3f3504f3, RZ ;  /* 0xc0cafb0d00037810 */ /* 0x000fe40007ffe0ff */
[----:B------:R-:W-:Y:S02]  /*2ad0*/  LOP3.LUT R13, R162, 0x38, RZ, 0xc0, !PT ;  /* 0x00000038a20d7812 */ /* 0x000fe400078ec0ff */
[----:B------:R-:W-:Y:S01]  /*2ae0*/  LOP3.LUT R14, R4, 0xc0, RZ, 0xc0, !PT ;  /* 0x000000c0040e7812 */ /* 0x000fe200078ec0ff */
[C---:B------:R-:W-:Y:S01]  /*2af0*/  IMAD.SHL.U32 R4, R8.reuse, 0x2, RZ ;  /* 0x0000000208047824 */ /* 0x040fe200078e00ff */
[----:B------:R-:W-:Y:S01]  /*2b00*/  LOP3.LUT R15, R5, 0x4, RZ, 0xc0, !PT ;  /* 0x00000004050f7812 */ /* 0x000fe200078ec0ff */
[----:B------:R-:W-:Y:S01]  /*2b10*/  IMAD.HI R8, R8, 0x2, RZ ;  /* 0x0000000208087827 */ /* 0x000fe200078e02ff */
[----:B------:R-:W-:Y:S02]  /*2b20*/  IADD3 R5, R2, -0x3f3504f3, RZ ;  /* 0xc0cafb0d02057810 */ /* 0x000fe40007ffe0ff */
[----:B------:R-:W-:-:S02]  /*2b30*/  LOP3.LUT R7, R3, 0xff800000, RZ, 0xc0, !PT ;  /* 0xff80000003077812 */ /* 0x000fc400078ec0ff */
[----:B------:R-:W-:Y:S01]  /*2b40*/  IADD3 R3, R15, R13, R14 ;  /* 0x0000000d0f037210 */ /* 0x000fe20007ffe00e */
[----:B------:R-:W-:Y:S01]  /*2b50*/  IMAD.HI R13, R10, 0x2, RZ ;  /* 0x000000020a0d7827 */ /* 0x000fe200078e02ff */
[----:B------:R-:W-:Y:S01]  /*2b60*/  LOP3.LUT R15, R5, 0xff800000, RZ, 0xc0, !PT ;  /* 0xff800000050f7812 */ /* 0x000fe200078ec0ff */
[----:B------:R-:W0:Y:S01]  /*2b70*/  I2F R6, R7 ;  /* 0x0000000700067306 */ /* 0x000e220000201400 */
[C---:B------:R-:W-:Y:S01]  /*2b80*/  LOP3.LUT R14, R161.reuse, 0xc, RZ, 0xc0, !PT ;  /* 0x0000000ca10e7812 */ /* 0x040fe200078ec0ff */
[----:B------:R-:W-:Y:S01]  /*2b90*/  IMAD.SHL.U32 R5, R161, 0x20, RZ ;  /* 0x00000020a1057824 */ /* 0x000fe200078e00ff */
[C---:B------:R-:W-:Y:S02]  /*2ba0*/  LOP3.LUT R12, R162.reuse, 0x78, RZ, 0xc0, !PT ;  /* 0x00000078a20c7812 */ /* 0x040fe400078ec0ff */
[----:B------:R-:W-:Y:S02]  /*2bb0*/  LOP3.LUT R162, R162, 0x380, RZ, 0xc0, !PT ;  /* 0x00000380a2a27812 */ /* 0x000fe400078ec0ff */
[----:B------:R-:W-:-:S02]  /*2bc0*/  LOP3.LUT R5, R5, 0x60, RZ, 0xc0, !PT ;  /* 0x0000006005057812 */ /* 0x000fc400078ec0ff */
[----:B------:R-:W-:Y:S02]  /*2bd0*/  SHF.L.U32 R11, R10, 0x1, RZ ;  /* 0x000000010a0b7819 */ /* 0x000fe400000006ff */
[----:B------:R-:W-:Y:S02]  /*2be0*/  LEA R5, R14, R5, 0x8 ;  /* 0x000000050e057211 */ /* 0x000fe400078e40ff */
[----:B------:R-:W-:Y:S02]  /*2bf0*/  IADD3 R4, P4, P5, R11, c[0x0][0x178], R4 ;  /* 0x00005e000b047a10 */ /* 0x000fe40007d9e004 */
[----:B------:R-:W-:Y:S01]  /*2c00*/  IADD3 R17, R162, R5, RZ ;  /* 0x00000005a2117210 */ /* 0x000fe20007ffe0ff */
[----:B------:R-:W-:Y:S01]  /*2c10*/  I2F R11, R15 ;  /* 0x0000000f000b7306 */ /* 0x000fe20000201400 */
[----:B------:R-:W-:Y:S02]  /*2c20*/  FSEL R5, RZ, -23, P2 ;  /* 0xc1b80000ff057808 */ /* 0x000fe40001000000 */
[----:B------:R-:W-:Y:S01]  /*2c30*/  FSETP.GT.AND P2, PT, |R135|, 8.50705917302346158658e+37, PT ;  /* 0x7e8000008700780b */ /* 0x000fe20003f44200 */
[----:B------:R-:W-:Y:S01]  /*2c40*/  IMAD R32, R14, 0x2, R17 ;  /* 0x000000020e207824 */ /* 0x000fe200078e0211 */
[----:B------:R-:W-:Y:S01]  /*2c50*/  IADD3.X R52, R13, c[0x0][0x17c], R8, P4, P5 ;  /* 0x00005f000d347a10 */ /* 0x000fe200027ea408 */
[----:B0-----:R-:W-:Y:S01]  /*2c60*/  FFMA.FTZ R8, R6, 1.1920928955078125e-07, R5 ;  /* 0x3400000006087823 */ /* 0x001fe20000010005 */
[----:B------:R-:W-:-:S02]  /*2c70*/  FSETP.GEU.AND P4, PT, |R135|, 1.175494350822287508e-38, PT ;  /* 0x008000008700780b */ /* 0x000fc40003f8e200 */
[C---:B------:R-:W-:Y:S02]  /*2c80*/  FSETP.GT.AND P1, PT, |R134|.reuse, 8.50705917302346158658e+37, PT ;  /* 0x7e8000008600780b */ /* 0x040fe40003f24200 */
[----:B------:R-:W-:Y:S02]  /*2c90*/  FSEL R10, RZ, -23, P3 ;  /* 0xc1b80000ff0a7808 */ /* 0x000fe40001800000 */
[----:B------:R-:W-:Y:S02]  /*2ca0*/  FSETP.GEU.AND P3, PT, |R134|, 1.175494350822287508e-38, PT ;  /* 0x008000008600780b */ /* 0x000fe40003f6e200 */
[----:B------:R-:W-:Y:S01]  /*2cb0*/  LEA R165, R165, R12, 0x2 ;  /* 0x0000000ca5a57211 */ /* 0x000fe200078e10ff */
[----:B------:R-:W-:Y:S01]  /*2cc0*/  @P2 FMUL R135, R135, 0.25 ;  /* 0x3e80000087872820 */ /* 0x000fe20000400000 */
[----:B------:R-:W-:Y:S01]  /*2cd0*/  SHF.R.S32.HI R12, RZ, 0x4, R161 ;  /* 0x00000004ff0c7819 */ /* 0x000fe200000114a1 */
[----:B------:R-:W-:Y:S01]  /*2ce0*/  @P2 FMUL R84, R84, 0.25 ;  /* 0x3e80000054542820 */ /* 0x000fe20000400000 */
[----:B------:R-:W-:Y:S01]  /*2cf0*/  IADD3 R7, R0, -R7, RZ ;  /* 0x8000000700077210 */ /* 0x000fe20007ffe0ff */
[----:B------:R-:W-:Y:S01]  /*2d00*/  @!P4 FMUL R135, R135, 16777216 ;  /* 0x4b8000008787c820 */ /* 0x000fe20000400000 */
[----:B------:R-:W-:Y:S01]  /*2d10*/  SGXT R12, R12, 0x1 ;  /* 0x000000010c0c781a */ /* 0x000fe20000000200 */
[----:B------:R-:W-:Y:S01]  /*2d20*/  @P1 FMUL R134, R134, 0.25 ;  /* 0x3e80000086861820 */ /* 0x000fe20000400000 */
[----:B------:R-:W-:Y:S01]  /*2d30*/  MOV R28, 0x3dc6b27f ;  /* 0x3dc6b27f001c7802 */ /* 0x000fe20000000f00 */
[----:B------:R-:W-:Y:S01]  /*2d40*/  FADD R7, R7, -1 ;  /* 0xbf80000007077421 */ /* 0x000fe20000000000 */
[----:B------:R-:W-:Y:S01]  /*2d50*/  LOP3.LUT R165, R165, 0x408, R12, 0x78, !PT ;  /* 0x00000408a5a57812 */ /* 0x000fe200078e780c */
[----:B------:R-:W-:Y:S01]  /*2d60*/  @!P3 FMUL R134, R134, 16777216 ;  /* 0x4b8000008686b820 */ /* 0x000fe20000400000 */
[----:B------:R-:W0:Y:S01]  /*2d70*/  MUFU.RCP R12, R135 ;  /* 0x00000087000c7308 */ /* 0x000e220000001000 */
[C---:B------:R-:W-:Y:S01]  /*2d80*/  FFMA.FTZ R6, R7.reuse, R28, -0.16845393180847167969 ;  /* 0xbe2c7f3007067423 */ /* 0x040fe2000001001c */
[----:B------:R-:W-:Y:S01]  /*2d90*/  LOP3.LUT R34, R32, 0x8, RZ, 0x3c, !PT ;  /* 0x0000000820227812 */ /* 0x000fe200078e3cff */
[----:B------:R-:W-:Y:S01]  /*2da0*/  @P2 FMUL R60, R60, 0.25 ;  /* 0x3e8000003c3c2820 */ /* 0x000fe20000400000 */
[C---:B------:R-:W-:Y:S01]  /*2db0*/  LOP3.LUT R35, R32.reuse, 0x10, RZ, 0x3c, !PT ;  /* 0x0000001020237812 */ /* 0x040fe200078e3cff */
[C---:B------:R-:W-:Y:S01]  /*2dc0*/  FFMA.FTZ R6, R7.reuse, R6, 0.1716887056827545166 ;  /* 0x3e2fcf2a07067423 */ /* 0x040fe20000010006 */
[----:B------:R-:W-:Y:S01]  /*2dd0*/  LOP3.LUT R36, R32, 0x18, RZ, 0x3c, !PT ;  /* 0x0000001820247812 */ /* 0x000fe200078e3cff */
[----:B------:R-:W-:Y:S01]  /*2de0*/  @!P4 FMUL R84, R84, 16777216 ;  /* 0x4b8000005454c820 */ /* 0x000fe20000400000 */
[----:B------:R-:W1:Y:S01]  /*2df0*/  MUFU.RCP R5, R134 ;  /* 0x0000008600057308 */ /* 0x000e620000001000 */
[----:B------:R-:W-:Y:S01]  /*2e00*/  FFMA.FTZ R6, R7, R6, -0.17900948226451873779 ;  /* 0xbe374e4307067423 */ /* 0x000fe20000010006 */
[----:B------:R-:W-:Y:S01]  /*2e10*/  LOP3.LUT R163, R163, 0xf8, RZ, 0xc0, !PT ;  /* 0x000000f8a3a37812 */ /* 0x000fe200078ec0ff */
[----:B------:R-:W-:Y:S01]  /*2e20*/  @!P4 FMUL R60, R60, 16777216 ;  /* 0x4b8000003c3cc820 */ /* 0x000fe20000400000 */
[----:B------:R-:W-:Y:S01]  /*2e30*/  LOP3.LUT P0, RZ, R161, 0x40, RZ, 0xc0, !PT ;  /* 0x00000040a1ff7812 */ /* 0x000fe2000780c0ff */
[----:B------:R-:W-:-:S02]  /*2e40*/  @P1 FMUL R87, R87, 0.25 ;  /* 0x3e80000057571820 */ /* 0x000fc40000400000 */
[----:B------:R-:W-:Y:S02]  /*2e50*/  @P1 FMUL R86, R86, 0.25 ;  /* 0x3e80000056561820 */ /* 0x000fe40000400000 */
[----:B------:R-:W-:Y:S02]  /*2e60*/  @P1 FMUL R63, R63, 0.25 ;  /* 0x3e8000003f3f1820 */ /* 0x000fe40000400000 */
[----:B------:R-:W-:Y:S02]  /*2e70*/  @P1 FMUL R62, R62, 0.25 ;  /* 0x3e8000003e3e1820 */ /* 0x000fe40000400000 */
[----:B------:R-:W-:Y:S02]  /*2e80*/  @P1 FMUL R79, R79, 0.25 ;  /* 0x3e8000004f4f1820 */ /* 0x000fe40000400000 */
[----:B------:R-:W-:Y:S02]  /*2e90*/  @P1 FMUL R78, R78, 0.25 ;  /* 0x3e8000004e4e1820 */ /* 0x000fe40000400000 */
[----:B------:R-:W-:-:S02]  /*2ea0*/  @P1 FMUL R59, R59, 0.25 ;  /* 0x3e8000003b3b1820 */ /* 0x000fc40000400000 */
[----:B------:R-:W-:Y:S01]  /*2eb0*/  @P1 FMUL R58, R58, 0.25 ;  /* 0x3e8000003a3a1820 */ /* 0x000fe20000400000 */
[----:B------:R-:W-:Y:S01]  /*2ec0*/  ISETP.GE.U32.AND P1, PT, R2, 0x7f800000, PT ;  /* 0x7f8000000200780c */ /* 0x000fe20003f26070 */
[----:B------:R-:W-:Y:S02]  /*2ed0*/  FFMA.FTZ R6, R7, R6, 0.20512372255325317383 ;  /* 0x3e520bf407067423 */ /* 0x000fe40000010006 */
[----:B------:R-:W-:Y:S02]  /*2ee0*/  @P2 FMUL R85, R85, 0.25 ;  /* 0x3e80000055552820 */ /* 0x000fe40000400000 */
[----:B------:R-:W-:Y:S02]  /*2ef0*/  @P2 FMUL R61, R61, 0.25 ;  /* 0x3e8000003d3d2820 */ /* 0x000fe40000400000 */
[C---:B0-----:R-:W-:Y:S02]  /*2f00*/  FMUL R13, R12.reuse, R84 ;  /* 0x000000540c0d7220 */ /* 0x041fe40000400000 */
[----:B------:R-:W-:-:S02]  /*2f10*/  FMUL R16, R12, R60 ;  /* 0x0000003c0c107220 */ /* 0x000fc40000400000 */
[----:B------:R-:W-:Y:S02]  /*2f20*/  @!P3 FMUL R87, R87, 16777216 ;  /* 0x4b8000005757b820 */ /* 0x000fe40000400000 */
[----:B------:R-:W-:Y:S01]  /*2f30*/  @!P3 FMUL R86, R86, 16777216 ;  /* 0x4b8000005656b820 */ /* 0x000fe20000400000 */
[----:B------:R-:W-:Y:S01]  /*2f40*/  F2FP.PACK_AB R25, R13, R16 ;  /* 0x000000100d19723e */ /* 0x000fe200000000ff */
[----:B------:R-:W-:Y:S02]  /*2f50*/  @!P3 FMUL R63, R63, 16777216 ;  /* 0x4b8000003f3fb820 */ /* 0x000fe40000400000 */
[----:B------:R-:W-:Y:S02]  /*2f60*/  @!P3 FMUL R62, R62, 16777216 ;  /* 0x4b8000003e3eb820 */ /* 0x000fe40000400000 */
[----:B------:R-:W-:Y:S02]  /*2f70*/  @!P3 FMUL R79, R79, 16777216 ;  /* 0x4b8000004f4fb820 */ /* 0x000fe40000400000 */
[----:B------:R-:W-:-:S02]  /*2f80*/  @!P3 FMUL R78, R78, 16777216 ;  /* 0x4b8000004e4eb820 */ /* 0x000fc40000400000 */
[----:B------:R-:W-:Y:S02]  /*2f90*/  @!P3 FMUL R59, R59, 16777216 ;  /* 0x4b8000003b3bb820 */ /* 0x000fe40000400000 */
[----:B------:R-:W-:Y:S02]  /*2fa0*/  @!P3 FMUL R58, R58, 16777216 ;  /* 0x4b8000003a3ab820 */ /* 0x000fe40000400000 */
[----:B------:R-:W-:Y:S02]  /*2fb0*/  FFMA.FTZ R6, R7, R6, -0.24046532809734344482 ;  /* 0xbe763c8b07067423 */ /* 0x000fe40000010006 */
[----:B------:R-:W-:Y:S02]  /*2fc0*/  @P2 FMUL R76, R76, 0.25 ;  /* 0x3e8000004c4c2820 */ /* 0x000fe40000400000 */
[----:B------:R-:W-:Y:S02]  /*2fd0*/  @P2 FMUL R56, R56, 0.25 ;  /* 0x3e80000038382820 */ /* 0x000fe40000400000 */
[----:B------:R-:W-:-:S02]  /*2fe0*/  @!P4 FMUL R85, R85, 16777216 ;  /* 0x4b8000005555c820 */ /* 0x000fc40000400000 */
[----:B------:R-:W-:Y:S02]  /*2ff0*/  @!P4 FMUL R61, R61, 16777216 ;  /* 0x4b8000003d3dc820 */ /* 0x000fe40000400000 */
[----:B------:R-:W-:Y:S02]  /*3000*/  FFMA.FTZ R38, R11, 1.1920928955078125e-07, R10 ;  /* 0x340000000b267823 */ /* 0x000fe4000001000a */
[C---:B-1----:R-:W-:Y:S02]  /*3010*/  FMUL R10, R5.reuse, R87 ;  /* 0x00000057050a7220 */ /* 0x042fe40000400000 */
[C---:B------:R-:W-:Y:S02]  /*3020*/  FMUL R11, R5.reuse, R86 ;  /* 0x00000056050b7220 */ /* 0x040fe40000400000 */
[C---:B------:R-:W-:Y:S02]  /*3030*/  FMUL R17, R5.reuse, R63 ;  /* 0x0000003f05117220 */ /* 0x040fe40000400000 */
[----:B------:R-:W-:-:S02]  /*3040*/  FMUL R14, R5, R62 ;  /* 0x0000003e050e7220 */ /* 0x000fc40000400000 */
[C---:B------:R-:W-:Y:S02]  /*3050*/  FMUL R18, R5.reuse, R79 ;  /* 0x0000004f05127220 */ /* 0x040fe40000400000 */
[C---:B------:R-:W-:Y:S02]  /*3060*/  FMUL R19, R5.reuse, R78 ;  /* 0x0000004e05137220 */ /* 0x040fe40000400000 */
[C---:B------:R-:W-:Y:S02]  /*3070*/  FMUL R21, R5.reuse, R59 ;  /* 0x0000003b05157220 */ /* 0x040fe40000400000 */
[----:B------:R-:W-:Y:S02]  /*3080*/  FMUL R22, R5, R58 ;  /* 0x0000003a05167220 */ /* 0x000fe40000400000 */
[----:B------:R-:W-:Y:S01]  /*3090*/  FFMA.FTZ R6, R7, R6, 0.28857114911079406738 ;  /* 0x3e93bf9907067423 */ /* 0x000fe20000010006 */
[----:B------:R-:W-:Y:S01]  /*30a0*/  F2FP.PACK_AB R18, R18, R21 ;  /* 0x000000151212723e */ /* 0x000fe200000000ff */
[----:B------:R-:W-:Y:S01]  /*30b0*/  @!P4 FMUL R76, R76, 16777216 ;  /* 0x4b8000004c4cc820 */ /* 0x000fe20000400000 */
[----:B------:R-:W-:Y:S01]  /*30c0*/  F2FP.PACK_AB R22, R19, R22 ;  /* 0x000000161316723e */ /* 0x000fe200000000ff */
[----:B------:R-:W-:Y:S01]  /*30d0*/  @!P4 FMUL R56, R56, 16777216 ;  /* 0x4b8000003838c820 */ /* 0x000fe20000400000 */
[----:B------:R-:W-:Y:S01]  /*30e0*/  F2FP.PACK_AB R19, R10, R17 ;  /* 0x000000110a13723e */ /* 0x000fe200000000ff */
[----:B------:R-:W-:-:S02]  /*30f0*/  @P2 FMUL R77, R77, 0.25 ;  /* 0x3e8000004d4d2820 */ /* 0x000fc40000400000 */
[C---:B------:R-:W-:Y:S02]  /*3100*/  FMUL R5, R12.reuse, R85 ;  /* 0x000000550c057220 */ /* 0x040fe40000400000 */
[----:B------:R-:W-:Y:S02]  /*3110*/  FMUL R16, R12, R61 ;  /* 0x0000003d0c107220 */ /* 0x000fe40000400000 */
[----:B------:R-:W-:Y:S01]  /*3120*/  @P2 FMUL R57, R57, 0.25 ;  /* 0x3e80000039392820 */ /* 0x000fe20000400000 */
[----:B------:R-:W-:Y:S01]  /*3130*/  ISETP.GE.U32.AND P2, PT, R0, 0x7f800000, PT ;  /* 0x7f8000000000780c */ /* 0x000fe20003f46070 */
[----:B------:R-:W-:Y:S01]  /*3140*/  FFMA.FTZ R6, R7, R6, -0.36067417263984680176 ;  /* 0xbeb8aa4907067423 */ /* 0x000fe20000010006 */
[----:B------:R-:W-:Y:S01]  /*3150*/  F2FP.PACK_AB R27, R5, R16 ;  /* 0x00000010051b723e */ /* 0x000fe200000000ff */
[C---:B------:R-:W-:Y:S02]  /*3160*/  FMUL R20, R12.reuse, R76 ;  /* 0x0000004c0c147220 */ /* 0x040fe40000400000 */
[----:B------:R-:W-:-:S02]  /*3170*/  FMUL R23, R12, R56 ;  /* 0x000000380c177220 */ /* 0x000fc40000400000 */
[----:B------:R-:W-:Y:S02]  /*3180*/  @!P4 FMUL R77, R77, 16777216 ;  /* 0x4b8000004d4dc820 */ /* 0x000fe40000400000 */
[----:B------:R-:W-:Y:S01]  /*3190*/  @!P4 FMUL R57, R57, 16777216 ;  /* 0x4b8000003939c820 */ /* 0x000fe20000400000 */
[----:B------:R-:W-:Y:S01]  /*31a0*/  F2FP.PACK_AB R24, R20, R23 ;  /* 0x000000171418723e */ /* 0x000fe200000000ff */
[----:B------:R-:W-:Y:S01]  /*31b0*/  IMAD R5, R160, c[0x0][0x1c8], RZ ;  /* 0x00007200a0057a24 */ /* 0x000fe200078e02ff */
[----:B------:R-:W-:Y:S01]  /*31c0*/  F2FP.PACK_AB R23, R11, R14 ;  /* 0x0000000e0b17723e */ /* 0x000fe200000000ff */
[----:B------:R-:W-:Y:S01]  /*31d0*/  FFMA.FTZ R6, R7, R6, 0.48089820146560668945 ;  /* 0x3ef6384a07067423 */ /* 0x000fe20000010006 */
[----:B------:R-:W-:Y:S01]  /*31e0*/  LOP3.LUT R14, R165, 0x10, RZ, 0x3c, !PT ;  /* 0x00000010a50e7812 */ /* 0x000fe200078e3cff */
[----:B------:R-:W-:Y:S01]  /*31f0*/  FMUL R13, R12, R77 ;  /* 0x0000004d0c0d7220 */ /* 0x000fe20000400000 */
[----:B------:R-:W-:Y:S01]  /*3200*/  LEA R11, R42, R5, 0x1 ;  /* 0x000000052a0b7211 */ /* 0x000fe200078e08ff */
[----:B------:R-:W-:Y:S01]  /*3210*/  FMUL R12, R12, R57 ;  /* 0x000000390c0c7220 */ /* 0x000fe20000400000 */
[----:B------:R-:W-:Y:S01]  /*3220*/  STS.64 [R165], R24 ;  /* 0x00000018a5007388 */ /* 0x000fe20000000a00 */
[----:B------:R-:W-:Y:S01]  /*3230*/  FFMA.FTZ R6, R7, R6, -0.72134751081466674805 ;  /* 0xbf38aa3b07067423 */ /* 0x000fe20000010006 */
[----:B------:R-:W-:-:S02]  /*3240*/  LEA R10, P5, R11, R4, 0x1 ;  /* 0x000000040b0a7211 */ /* 0x000fc400078a08ff */
[----:B------:R-:W-:Y:S01]  /*3250*/  F2FP.PACK_AB R26, R13, R12 ;  /* 0x0000000c0d1a723e */ /* 0x000fe200000000ff */
[----:B------:R-:W-:Y:S01]  /*3260*/  FMUL R6, R7, R6 ;  /* 0x0000000607067220 */ /* 0x000fe20000400000 */
[C---:B------:R-:W-:Y:S02]  /*3270*/  LEA R13, R42.reuse, R11, 0x1 ;  /* 0x0000000b2a0d7211 */ /* 0x040fe400078e08ff */
[----:B------:R-:W-:Y:S01]  /*3280*/  LEA.HI.X.SX32 R11, R11, R52, 0x1, P5 ;  /* 0x000000340b0b7211 */ /* 0x000fe200028f0eff */
[----:B------:R-:W-:Y:S01]  /*3290*/  FMUL R6, R7, R6 ;  /* 0x0000000607067220 */ /* 0x000fe20000400000 */
[----:B------:R-:W-:Y:S01]  /*32a0*/  STS.64 [R165+0x200], R26 ;  /* 0x0002001aa5007388 */ /* 0x000fe20000000a00 */
[----:B------:R-:W-:Y:S01]  /*32b0*/  IMAD R17, R42, 0x2, R13 ;  /* 0x000000022a117824 */ /* 0x000fe200078e020d */
[-C--:B------:R-:W-:Y:S01]  /*32c0*/  LEA R12, P3, R13, R4.reuse, 0x1 ;  /* 0x000000040d0c7211 */ /* 0x080fe200078608ff */
[----:B------:R-:W-:Y:S01]  /*32d0*/  FFMA.FTZ R39, R7, 1.4426950216293334961, R6 ;  /* 0x3fb8aa3b07277823 */ /* 0x000fe20000010006 */
[----:B------:R0:W-:Y:S01]  /*32e0*/  STS.64 [R14+0xa00], R18 ;  /* 0x000a00120e007388 */ /* 0x0001e20000000a00 */
[----:B------:R-:W-:-:S02]  /*32f0*/  LEA R6, P4, R5, R4, 0x1 ;  /* 0x0000000405067211 */ /* 0x000fc400078808ff */
[-C--:B------:R-:W-:Y:S01]  /*3300*/  LEA.HI.X.SX32 R13, R13, R52.reuse, 0x1, P3 ;  /* 0x000000340d0d7211 */ /* 0x080fe200018f0eff */
[----:B------:R1:W-:Y:S01]  /*3310*/  STS.64 [R14+0x800], R22 ;  /* 0x000800160e007388 */ /* 0x0003e20000000a00 */
[----:B------:R-:W-:Y:S01]  /*3320*/  LEA.HI.X.SX32 R7, R5, R52, 0x1, P4 ;  /* 0x0000003405077211 */ /* 0x000fe200020f0eff */
[----:B------:R-:W-:Y:S01]  /*3330*/  FADD R8, R8, R39 ;  /* 0x0000002708087221 */ /* 0x000fe20000000000 */
[----:B------:R-:W-:Y:S01]  /*3340*/  IADD3 R5, R2, -R15, RZ ;  /* 0x8000000f02057210 */ /* 0x000fe20007ffe0ff */
[----:B------:R-:W-:Y:S01]  /*3350*/  BAR.SYNC.DEFER_BLOCKING 0x0 ;  /* 0x0000000000007b1d */ /* 0x000fe20000010000 */
[----:B------:R-:W-:Y:S01]  /*3360*/  @P1 IMAD.MOV.U32 R39, RZ, RZ, 0x7f800000 ;  /* 0x7f800000ff271424 */ /* 0x000fe200078e00ff */
[----:B0-----:R-:W-:Y:S02]  /*3370*/  LEA R19, R42, R17, 0x1 ;  /* 0x000000112a137211 */ /* 0x001fe400078e08ff */
[----:B------:R-:W-:Y:S01]  /*3380*/  FADD R41, R5, -1 ;  /* 0xbf80000005297421 */ /* 0x000fe20000000000 */
[----:B-1----:R-:W-:-:S02]  /*3390*/  LEA R14, P4, R17, R4, 0x1 ;  /* 0x00000004110e7211 */ /* 0x002fc400078808ff */
[C---:B------:R-:W-:Y:S01]  /*33a0*/  IMAD R21, R42.reuse, 0x2, R19 ;  /* 0x000000022a157824 */ /* 0x040fe200078e0213 */
[----:B------:R-:W-:Y:S01]  /*33b0*/  LEA R16, P3, R19, R4, 0x1 ;  /* 0x0000000413107211 */ /* 0x000fe200078608ff */
[----:B------:R-:W-:Y:S01]  /*33c0*/  FFMA.FTZ R22, R41, R28, -0.16845393180847167969 ;  /* 0xbe2c7f3029167423 */ /* 0x000fe2000001001c */
[----:B------:R-:W-:Y:S02]  /*33d0*/  LEA.HI.X.SX32 R15, R17, R52, 0x1, P4 ;  /* 0x00000034110f7211 */ /* 0x000fe400020f0eff */
[C---:B------:R-:W-:Y:S01]  /*33e0*/  LEA R5, R42.reuse, R21, 0x1 ;  /* 0x000000152a057211 */ /* 0x040fe200078e08ff */
[----:B------:R-:W-:Y:S01]  /*33f0*/  FFMA.FTZ R24, R41, R22, 0.1716887056827545166 ;  /* 0x3e2fcf2a29187423 */ /* 0x000fe20000010016 */
[----:B------:R-:W-:Y:S02]  /*3400*/  LEA R18, P4, R21, R4, 0x1 ;  /* 0x0000000415127211 */ /* 0x000fe400078808ff */
[----:B------:R-:W-:Y:S01]  /*3410*/  LEA R23, R42, R5, 0x1 ;  /* 0x000000052a177211 */ /* 0x000fe200078e08ff */
[----:B------:R-:W-:Y:S01]  /*3420*/  FFMA.FTZ R26, R41, R24, -0.17900948226451873779 ;  /* 0xbe374e43291a7423 */ /* 0x000fe20000010018 */
[----:B------:R-:W-:-:S02]  /*3430*/  LEA.HI.X.SX32 R17, R19, R52, 0x1, P3 ;  /* 0x0000003413117211 */ /* 0x000fc400018f0eff */
[----:B------:R-:W-:Y:S01]  /*3440*/  LEA R20, P3, R5, R4, 0x1 ;  /* 0x0000000405147211 */ /* 0x000fe200078608ff */
[C---:B------:R-:W-:Y:S01]  /*3450*/  IMAD R25, R42.reuse, 0x2, R23 ;  /* 0x000000022a197824 */ /* 0x040fe200078e0217 */
[-C--:B------:R-:W-:Y:S01]  /*3460*/  LEA.HI.X.SX32 R19, R21, R52.reuse, 0x1, P4 ;  /* 0x0000003415137211 */ /* 0x080fe200020f0eff */
[----:B------:R-:W0:Y:S01]  /*3470*/  LDS.64 R44, [R32] ;  /* 0x00000000202c7984 */ /* 0x000e220000000a00 */
[----:B------:R-:W-:Y:S01]  /*3480*/  LEA.HI.X.SX32 R21, R5, R52, 0x1, P3 ;  /* 0x0000003405157211 */ /* 0x000fe200018f0eff */
[----:B------:R-:W-:Y:S01]  /*3490*/  FFMA.FTZ R26, R41, R26, 0.20512372255325317383 ;  /* 0x3e520bf4291a7423 */ /* 0x000fe2000001001a */
[C---:B------:R-:W-:Y:S01]  /*34a0*/  LEA R5, R42.reuse, R25, 0x1 ;  /* 0x000000192a057211 */ /* 0x040fe200078e08ff */
[----:B------:R1:W2:Y:S01]  /*34b0*/  LDS.64 R46, [R34] ;  /* 0x00000000222e7984 */ /* 0x0002a20000000a00 */
[----:B------:R-:W-:Y:S01]  /*34c0*/  LEA R24, P3, R25, R4, 0x1 ;  /* 0x0000000419187211 */ /* 0x000fe200078608ff */
[----:B------:R-:W-:Y:S01]  /*34d0*/  FFMA.FTZ R28, R41, R26, -0.24046532809734344482 ;  /* 0xbe763c8b291c7423 */ /* 0x000fe2000001001a */
[C---:B------:R-:W-:Y:S01]  /*34e0*/  LEA R29, R42.reuse, R5, 0x1 ;  /* 0x000000052a1d7211 */ /* 0x040fe200078e08ff */
[----:B------:R-:W3:Y:S01]  /*34f0*/  LDS.64 R48, [R35] ;  /* 0x0000000023307984 */ /* 0x000ee20000000a00 */
[----:B------:R-:W-:Y:S01]  /*3500*/  LEA.HI.X.SX32 R25, R25, R52, 0x1, P3 ;  /* 0x0000003419197211 */ /* 0x000fe200018f0eff */
[----:B------:R-:W-:Y:S01]  /*3510*/  FFMA.FTZ R30, R41, R28, 0.28857114911079406738 ;  /* 0x3e93bf99291e7423 */ /* 0x000fe2000001001c */
[-C--:B------:R-:W-:Y:S01]  /*3520*/  LEA R26, P3, R5, R4.reuse, 0x1 ;  /* 0x00000004051a7211 */ /* 0x080fe200078608ff */
[----:B------:R4:W5:Y:S01]  /*3530*/  LDS.64 R50, [R36] ;  /* 0x0000000024327984 */ /* 0x0009620000000a00 */
[----:B------:R-:W-:Y:S01]  /*3540*/  IMAD R31, R42, 0x2, R29 ;  /* 0x000000022a1f7824 */ /* 0x000fe200078e021d */
[----:B------:R-:W-:Y:S01]  /*3550*/  LEA R22, P4, R23, R4, 0x1 ;  /* 0x0000000417167211 */ /* 0x000fe200078808ff */
[----:B------:R-:W-:Y:S01]  /*3560*/  FFMA.FTZ R30, R41, R30, -0.36067417263984680176 ;  /* 0xbeb8aa49291e7423 */ /* 0x000fe2000001001e */
[----:B------:R-:W-:-:S02]  /*3570*/  LEA.HI.X.SX32 R27, R5, R52, 0x1, P3 ;  /* 0x00000034051b7211 */ /* 0x000fc400018f0eff */
[C---:B------:R-:W-:Y:S01]  /*3580*/  LEA R33, R42.reuse, R31, 0x1 ;  /* 0x0000001f2a217211 */ /* 0x040fe200078e08ff */
[----:B-1----:R-:W-:Y:S01]  /*3590*/  FFMA.FTZ R34, R41, R30, 0.48089820146560668945 ;  /* 0x3ef6384a29227423 */ /* 0x002fe2000001001e */
[----:B------:R-:W-:Y:S02]  /*35a0*/  LEA.HI.X.SX32 R23, R23, R52, 0x1, P4 ;  /* 0x0000003417177211 */ /* 0x000fe400020f0eff */
[C---:B------:R-:W-:Y:S01]  /*35b0*/  LEA R5, R42.reuse, R33, 0x1 ;  /* 0x000000212a057211 */ /* 0x040fe200078e08ff */
[----:B------:R-:W-:Y:S01]  /*35c0*/  FFMA.FTZ R34, R41, R34, -0.72134751081466674805 ;  /* 0xbf38aa3b29227423 */ /* 0x000fe20000010022 */
[-C--:B------:R-:W-:Y:S02]  /*35d0*/  LEA R28, P4, R29, R4.reuse, 0x1 ;  /* 0x000000041d1c7211 */ /* 0x080fe400078808ff */
[----:B------:R-:W-:Y:S01]  /*35e0*/  LEA R30, P3, R31, R4, 0x1 ;  /* 0x000000041f1e7211 */ /* 0x000fe200078608ff */
[----:B------:R-:W-:Y:S01]  /*35f0*/  IMAD R37, R42, 0x2, R5 ;  /* 0x000000022a257824 */ /* 0x000fe200078e0205 */
[----:B------:R-:W-:-:S02]  /*3600*/  LEA.HI.X.SX32 R29, R29, R52, 0x1, P4 ;  /* 0x000000341d1d7211 */ /* 0x000fc400020f0eff */
[----:B------:R-:W-:Y:S02]  /*3610*/  LEA R32, P4, R33, R4, 0x1 ;  /* 0x0000000421207211 */ /* 0x000fe400078808ff */
[----:B------:R-:W-:Y:S01]  /*3620*/  LEA R43, R42, R37, 0x1 ;  /* 0x000000252a2b7211 */ /* 0x000fe200078e08ff */
[----:B------:R-:W-:Y:S01]  /*3630*/  FMUL R42, R41, R34 ;  /* 0x00000022292a7220 */ /* 0x000fe20000400000 */
[-C--:B------:R-:W-:Y:S02]  /*3640*/  LEA.HI.X.SX32 R31, R31, R52.reuse, 0x1, P3 ;  /* 0x000000341f1f7211 */ /* 0x080fe400018f0eff */
[----:B------:R-:W-:Y:S01]  /*3650*/  LEA.HI.X.SX32 R33, R33, R52, 0x1, P4 ;  /* 0x0000003421217211 */ /* 0x000fe200020f0eff */
[----:B------:R-:W-:Y:S01]  /*3660*/  FMUL R42, R41, R42 ;  /* 0x0000002a292a7220 */ /* 0x000fe20000400000 */
[-C--:B------:R-:W-:Y:S02]  /*3670*/  LEA R34, P3, R5, R4.reuse, 0x1 ;  /* 0x0000000405227211 */ /* 0x080fe400078608ff */
[-C--:B----4-:R-:W-:Y:S01]  /*3680*/  LEA R36, P4, R37, R4.reuse, 0x1 ;  /* 0x0000000425247211 */ /* 0x090fe200078808ff */
[----:B------:R-:W-:Y:S01]  /*3690*/  FFMA.FTZ R41, R41, 1.4426950216293334961, R42 ;  /* 0x3fb8aa3b29297823 */ /* 0x000fe2000001002a */
[----:B------:R-:W-:Y:S01]  /*36a0*/  LEA R4, P5, R43, R4, 0x1 ;  /* 0x000000042b047211 */ /* 0x000fe200078a08ff */
[----:B0-----:R0:W-:Y:S01]  /*36b0*/  STG.E.U16 [R6.64], R44 ;  /* 0x0000002c06007986 */ /* 0x0011e2000c101504 */
[-C--:B------:R-:W-:Y:S01]  /*36c0*/  LEA.HI.X.SX32 R35, R5, R52.reuse, 0x1, P3 ;  /* 0x0000003405237211 */ /* 0x080fe200018f0eff */
[----:B------:R-:W-:Y:S01]  /*36d0*/  FADD R38, R38, R41 ;  /* 0x0000002926267221 */ /* 0x000fe20000000000 */
[----:B------:R-:W-:Y:S01]  /*36e0*/  LEA.HI.X.SX32 R5, R43, R52, 0x1, P5 ;  /* 0x000000342b057211 */ /* 0x000fe200028f0eff */
[----:B------:R-:W-:Y:S01]  /*36f0*/  @P1 FFMA.FTZ R38, R2, R39, +INF ;  /* 0x7f80000002261423 */ /* 0x000fe20000010027 */
[----:B------:R-:W-:Y:S01]  /*3700*/  @P2 MOV R43, 0x7f800000 ;  /* 0x7f800000002b2802 */ /* 0x000fe20000000f00 */
[----:B--2---:R1:W-:Y:S01]  /*3710*/  STG.E.U16 [R10.64], R46 ;  /* 0x0000002e0a007986 */ /* 0x0043e2000c101504 */
[----:B------:R-:W-:-:S02]  /*3720*/  FSETP.NEU.AND P3, PT, R0, RZ, PT ;  /* 0x000000ff0000720b */ /* 0x000fc40003f6d000 */
[----:B------:R-:W-:Y:S01]  /*3730*/  LEA.HI.X.SX32 R37, R37, R52, 0x1, P4 ;  /* 0x0000003425257211 */ /* 0x000fe200020f0eff */
[----:B------:R-:W-:Y:S01]  /*3740*/  @P2 FFMA.FTZ R8, R0, R43, +INF ;  /* 0x7f80000000082423 */ /* 0x000fe2000001002b */
[----:B------:R-:W-:Y:S01]  /*3750*/  FSETP.NEU.AND P2, PT, R2, RZ, PT ;  /* 0x000000ff0200720b */ /* 0x000fe20003f4d000 */
[----:B---3--:R2:W-:Y:S01]  /*3760*/  STG.E.U16 [R12.64], R48 ;  /* 0x000000300c007986 */ /* 0x0085e2000c101504 */
[----:B------:R-:W-:Y:S02]  /*3770*/  PRMT R0, R44, 0x7632, R0 ;  /* 0x000076322c007816 */ /* 0x000fe40000000000 */
[----:B------:R-:W-:Y:S01]  /*3780*/  PRMT R2, R46, 0x7632, R2 ;  /* 0x000076322e027816 */ /* 0x000fe20000000002 */
[----:B-----5:R-:W-:Y:S01]  /*3790*/  STG.E.U16 [R14.64], R50 ;  /* 0x000000320e007986 */ /* 0x020fe2000c101504 */
[----:B0-----:R-:W-:Y:S02]  /*37a0*/  PRMT R7, R48, 0x7632, R7 ;  /* 0x0000763230077816 */ /* 0x001fe40000000007 */
[----:B-1----:R-:W-:Y:S01]  /*37b0*/  PRMT R11, R50, 0x7632, R11 ;  /* 0x00007632320b7816 */ /* 0x002fe2000000000b */
[----:B------:R0:W-:Y:S01]  /*37c0*/  STG.E.U16 [R16.64], R0 ;  /* 0x0000000010007986 */ /* 0x0001e2000c101504 */
[----:B------:R-:W-:-:S02]  /*37d0*/  PRMT R10, R45, 0x7632, R10 ;  /* 0x000076322d0a7816 */ /* 0x000fc4000000000a */
[----:B------:R-:W-:Y:S01]  /*37e0*/  FSEL R8, R8, -INF , P3 ;  /* 0xff80000008087808 */ /* 0x000fe20001800000 */
[----:B------:R-:W-:Y:S01]  /*37f0*/  STG.E.U16 [R18.64], R2 ;  /* 0x0000000212007986 */ /* 0x000fe2000c101504 */
[----:B--2---:R-:W-:-:S03]  /*3800*/  PRMT R12, R49, 0x7632, R12 ;  /* 0x00007632310c7816 */ /* 0x004fc6000000000c */
[----:B------:R1:W-:Y:S01]  /*3810*/  STG.E.U16 [R20.64], R7 ;  /* 0x0000000714007986 */ /* 0x0003e2000c101504 */
[----:B------:R-:W-:-:S03]  /*3820*/  FFMA R6, R8, 0.69314718246459960938, R9 ;  /* 0x3f31721808067823 */ /* 0x000fc60000000009 */
[----:B------:R2:W-:Y:S01]  /*3830*/  STG.E.U16 [R22.64], R11 ;  /* 0x0000000b16007986 */ /* 0x0005e2000c101504 */
[----:B0-----:R-:W-:Y:S02]  /*3840*/  PRMT R17, R47, 0x7632, R17 ;  /* 0x000076322f117816 */ /* 0x001fe40000000011 */
[----:B------:R-:W-:Y:S01]  /*3850*/  PRMT R0, R51, 0x7632, R0 ;  /* 0x0000763233007816 */ /* 0x000fe20000000000 */
[----:B------:R2:W-:Y:S04]  /*3860*/  STG.E.U16 [R24.64], R45 ;  /* 0x0000002d18007986 */ /* 0x0005e8000c101504 */
[----:B------:R2:W-:Y:S01]  /*3870*/  STG.E.U16 [R26.64], R47 ;  /* 0x0000002f1a007986 */ /* 0x0005e2000c101504 */
[----:B-1----:R-:W-:-:S03]  /*3880*/  FSEL R7, R38, -INF , P2 ;  /* 0xff80000026077808 */ /* 0x002fc60001000000 */
[----:B------:R2:W-:Y:S02]  /*3890*/  STG.E.U16 [R28.64], R49 ;  /* 0x000000311c007986 */ /* 0x0005e4000c101504 */
[----:B------:R-:W-:Y:S02]  /*38a0*/  FFMA R7, R7, 0.69314718246459960938, R40 ;  /* 0x3f31721807077823 */ /* 0x000fe40000000028 */
[----:B------:R2:W-:Y:S04]  /*38b0*/  STG.E.U16 [R30.64], R51 ;  /* 0x000000331e007986 */ /* 0x0005e8000c101504 */
[----:B------:R2:W-:Y:S04]  /*38c0*/  STG.E.U16 [R32.64], R10 ;  /* 0x0000000a20007986 */ /* 0x0005e8000c101504 */
[----:B------:R2:W-:Y:S04]  /*38d0*/  STG.E.U16 [R34.64], R17 ;  /* 0x0000001122007986 */ /* 0x0005e8000c101504 */
[----:B------:R2:W-:Y:S04]  /*38e0*/  STG.E.U16 [R36.64], R12 ;  /* 0x0000000c24007986 */ /* 0x0005e8000c101504 */
[----:B------:R2:W-:Y:S04]  /*38f0*/  STG.E.U16 [R4.64], R0 ;  /* 0x0000000004007986 */ /* 0x0005e8000c101504 */
[----:B------:R-:W-:Y:S06]  /*3900*/  BAR.SYNC.DEFER_BLOCKING 0x0 ;  /* 0x0000000000007b1d */ /* 0x000fec0000010000 */
[----:B------:R2:W-:Y:S04]  /*3910*/  STS.64 [R163], R6 ;  /* 0x00000006a3007388 */ /* 0x0005e80000000a00 */
[----:B------:R-:W-:Y:S06]  /*3920*/  BAR.SYNC.DEFER_BLOCKING 0x0 ;  /* 0x0000000000007b1d */ /* 0x000fec0000010000 */
[----:B------:R-:W-:Y:S05]  /*3930*/  @P0 EXIT ;  /* 0x000000000000094d */ /* 0x000fea0003800000 */
[----:B--2---:R-:W0:Y:S01]  /*3940*/  LDS R3, [R3] ;  /* 0x0000000003037984 */ /* 0x004e220000000800 */
[----:B------:R-:W-:Y:S01]  /*3950*/  IMAD R164, R164, c[0x0][0x1cc], RZ ;  /* 0x00007300a4a47a24 */ /* 0x000fe200078e02ff */
[C---:B------:R-:W-:Y:S01]  /*3960*/  SHF.L.U32 R5, R157.reuse, 0x2, RZ ;  /* 0x000000029d057819 */ /* 0x040fe200000006ff */
[----:B------:R-:W-:-:S03]  /*3970*/  IMAD.HI R157, R157, 0x4, RZ ;  /* 0x000000049d9d7827 */ /* 0x000fc600078e02ff */
[C---:B------:R-:W-:Y:S01]  /*3980*/  SHF.L.U32 R4, R164.reuse, 0x2, RZ ;  /* 0x00000002a4047819 */ /* 0x040fe200000006ff */
[----:B------:R-:W-:-:S03]  /*3990*/  IMAD.HI R164, R164, 0x4, RZ ;  /* 0x00000004a4a47827 */ /* 0x000fc600078e02ff */
[----:B------:R-:W-:-:S04]  /*39a0*/  IADD3 R4, P0, P1, R5, c[0x0][0x180], R4 ;  /* 0x0000600005047a10 */ /* 0x000fc8000791e004 */
[----:B------:R-:W-:-:S05]  /*39b0*/  IADD3.X R5, R157, c[0x0][0x184], R164, P0, P1 ;  /* 0x000061009d057a10 */ /* 0x000fca00007e24a4 */
[----:B0-----:R-:W-:Y:S01]  /*39c0*/  STG.E [R4.64], R3 ;  /* 0x0000000304007986 */ /* 0x001fe2000c101904 */
[----:B------:R-:W-:Y:S05]  /*39d0*/  EXIT ;  /* 0x000000000000794d */ /* 0x000fea0003800000 */
.L_x_2:
[----:B------:R-:W-:-:S00]  /*39e0*/  BRA `(.L_x_2) ;  /* 0xfffffff000007947 */ /* 0x000fc0000383ffff */
[----:B------:R-:W-:-:S00]  /*39f0*/  NOP ;  /* 0x0000000000007918 */ /* 0x000fc00000000000 */
        /* <DEDUP_REMOVED lines=8> */
.L_x_3:


//--------------------- .nv.global.init           --------------------------
	.section	.nv.global.init,"aw",@progbits
.nv.global.init:
	.type		_$_str,@object
	.size		_$_str,(.L_0 - _$_str)
_$_str:
        /*0000*/ 	.byte	0x5f, 0x5f, 0x43, 0x55, 0x44, 0x41, 0x5f, 0x46, 0x54, 0x5a, 0x00
.L_0:


//--------------------- .nv.shared.attn_fwd       --------------------------
	.section	.nv.shared.attn_fwd,"aw",@nobits
	.sectionflags	@""
	.align	16
